	.target	sm_90a

	.elftype	@"ET_EXEC"


//--------------------- .note.nv.tkinfo           --------------------------
	.section	.note.nv.tkinfo,"",@"SHT_NOTE"
	.sectionflags	@"SHF_NOTE_NV_TKINFO"
	.tkinfo
        /*0018*/ 	.word	0x00000002
        /*0030*/ 	.string	""
        /*0030*/ 	.string	"ptxas"
        /*0030*/ 	.string	"Cuda compilation tools, release 13.0, V13.0.88"
        /*0030*/ 	.string	"Build cuda_13.0.r13.0/compiler.36424714_0"
        /*0030*/ 	.string	"-v  -suppress-debug-info  -lineinfo  -arch sm_90a "



//--------------------- .note.nv.cuinfo           --------------------------
	.section	.note.nv.cuinfo,"",@"SHT_NOTE"
	.sectionflags	@"SHF_NOTE_NV_CUINFO"
        /*0018*/ 	.short	0x0002
        /*001a*/ 	.short	0x005a
        /*001c*/ 	.short	0x0082
	.zero		2


//--------------------- .nv.info                  --------------------------
	.section	.nv.info,"",@"SHT_CUDA_INFO"
	.align	4


	//----- nvinfo : EIATTR_REGCOUNT
	.align		4
        /*0000*/ 	.byte	0x04, 0x2f
        /*0002*/ 	.short	(.L_1 - .L_0)
	.align		4
.L_0:
        /*0004*/ 	.word	index@(gluon_wgmma)
        /*0008*/ 	.word	0x0000009a


	//----- nvinfo : EIATTR_FRAME_SIZE
	.align		4
.L_1:
        /*000c*/ 	.byte	0x04, 0x11
        /*000e*/ 	.short	(.L_3 - .L_2)
	.align		4
.L_2:
        /*0010*/ 	.word	index@(gluon_wgmma)
        /*0014*/ 	.word	0x00000000


	//----- nvinfo : EIATTR_MIN_STACK_SIZE
	.align		4
.L_3:
        /*0018*/ 	.byte	0x04, 0x12
        /*001a*/ 	.short	(.L_5 - .L_4)
	.align		4
.L_4:
        /*001c*/ 	.word	index@(gluon_wgmma)
        /*0020*/ 	.word	0x00000000
.L_5:


//--------------------- .nv.compat                --------------------------
	.section	.nv.compat,"",@"SHT_CUDA_COMPAT_INFO"
	.align	4
        /*0000*/ 	.byte	0x02, 0x09, 0x01, 0x00, 0x02, 0x02, 0x04, 0x00, 0x02, 0x05, 0x05, 0x00, 0x03, 0x07, 0x01, 0x01
        /*0010*/ 	.byte	0x02, 0x03, 0x03, 0x00, 0x02, 0x06, 0x01, 0x00, 0x04, 0x0b, 0x08, 0x00, 0x00, 0x00, 0x00, 0x00
        /*0020*/ 	.byte	0x00, 0x00, 0x00, 0x00


//--------------------- .nv.info.gluon_wgmma      --------------------------
	.section	.nv.info.gluon_wgmma,"",@"SHT_CUDA_INFO"
	.sectionflags	@""
	.align	4


	//----- nvinfo : EIATTR_CUDA_API_VERSION
	.align		4
        /*0000*/ 	.byte	0x04, 0x37
        /*0002*/ 	.short	(.L_7 - .L_6)
.L_6:
        /*0004*/ 	.word	0x00000082


	//----- nvinfo : EIATTR_KPARAM_INFO
	.align		4
.L_7:
        /*0008*/ 	.byte	0x04, 0x17
        /*000a*/ 	.short	(.L_9 - .L_8)
.L_8:
        /*000c*/ 	.word	0x00000000
        /*0010*/ 	.short	0x000a
        /*0012*/ 	.short	0x0048
        /*0014*/ 	.byte	0x00, 0xf4, 0x21, 0x00


	//----- nvinfo : EIATTR_KPARAM_INFO
	.align		4
.L_9:
        /*0018*/ 	.byte	0x04, 0x17
        /*001a*/ 	.short	(.L_11 - .L_10)
.L_10:
        /*001c*/ 	.word	0x00000000
        /*0020*/ 	.short	0x0009
        /*0022*/ 	.short	0x0040
        /*0024*/ 	.byte	0x00, 0xf4, 0x21, 0x00


	//----- nvinfo : EIATTR_KPARAM_INFO
	.align		4
.L_11:
        /*0028*/ 	.byte	0x04, 0x17
        /*002a*/ 	.short	(.L_13 - .L_12)
.L_12:
        /*002c*/ 	.word	0x00000000
        /*0030*/ 	.short	0x0008
        /*0032*/ 	.short	0x0038
        /*0034*/ 	.byte	0x00, 0xf0, 0x21, 0x00


	//----- nvinfo : EIATTR_KPARAM_INFO
	.align		4
.L_13:
        /*0038*/ 	.byte	0x04, 0x17
        /*003a*/ 	.short	(.L_15 - .L_14)
.L_14:
        /*003c*/ 	.word	0x00000000
        /*0040*/ 	.short	0x0007
        /*0042*/ 	.short	0x0030
        /*0044*/ 	.byte	0x00, 0xf0, 0x21, 0x00


	//----- nvinfo : EIATTR_KPARAM_INFO
	.align		4
.L_15:
        /*0048*/ 	.byte	0x04, 0x17
        /*004a*/ 	.short	(.L_17 - .L_16)
.L_16:
        /*004c*/ 	.word	0x00000000
        /*0050*/ 	.short	0x0006
        /*0052*/ 	.short	0x0028
        /*0054*/ 	.byte	0x00, 0xf0, 0x21, 0x00


	//----- nvinfo : EIATTR_KPARAM_INFO
	.align		4
.L_17:
        /*0058*/ 	.byte	0x04, 0x17
        /*005a*/ 	.short	(.L_19 - .L_18)
.L_18:
        /*005c*/ 	.word	0x00000000
        /*0060*/ 	.short	0x0005
        /*0062*/ 	.short	0x0020
        /*0064*/ 	.byte	0x00, 0xf0, 0x11, 0x00


	//----- nvinfo : EIATTR_KPARAM_INFO
	.align		4
.L_19:
        /*0068*/ 	.byte	0x04, 0x17
        /*006a*/ 	.short	(.L_21 - .L_20)
.L_20:
        /*006c*/ 	.word	0x00000000
        /*0070*/ 	.short	0x0004
        /*0072*/ 	.short	0x001c
        /*0074*/ 	.byte	0x00, 0xf0, 0x11, 0x00


	//----- nvinfo : EIATTR_KPARAM_INFO
	.align		4
.L_21:
        /*0078*/ 	.byte	0x04, 0x17
        /*007a*/ 	.short	(.L_23 - .L_22)
.L_22:
        /*007c*/ 	.word	0x00000000
        /*0080*/ 	.short	0x0003
        /*0082*/ 	.short	0x0018
        /*0084*/ 	.byte	0x00, 0xf0, 0x11, 0x00


	//----- nvinfo : EIATTR_KPARAM_INFO
	.align		4
.L_23:
        /*0088*/ 	.byte	0x04, 0x17
        /*008a*/ 	.short	(.L_25 - .L_24)
.L_24:
        /*008c*/ 	.word	0x00000000
        /*0090*/ 	.short	0x0002
        /*0092*/ 	.short	0x0010
        /*0094*/ 	.byte	0x00, 0xf4, 0x21, 0x00


	//----- nvinfo : EIATTR_KPARAM_INFO
	.align		4
.L_25:
        /*0098*/ 	.byte	0x04, 0x17
        /*009a*/ 	.short	(.L_27 - .L_26)
.L_26:
        /*009c*/ 	.word	0x00000000
        /*00a0*/ 	.short	0x0001
        /*00a2*/ 	.short	0x0008
        /*00a4*/ 	.byte	0x00, 0xf4, 0x21, 0x00


	//----- nvinfo : EIATTR_KPARAM_INFO
	.align		4
.L_27:
        /*00a8*/ 	.byte	0x04, 0x17
        /*00aa*/ 	.short	(.L_29 - .L_28)
.L_28:
        /*00ac*/ 	.word	0x00000000
        /*00b0*/ 	.short	0x0000
        /*00b2*/ 	.short	0x0000
        /*00b4*/ 	.byte	0x00, 0xf4, 0x21, 0x00


	//----- nvinfo : EIATTR_SPARSE_MMA_MASK
	.align		4
.L_29:
        /*00b8*/ 	.byte	0x03, 0x50
        /*00ba*/ 	.short	0x0000


	//----- nvinfo : EIATTR_MAXREG_COUNT
	.align		4
        /*00bc*/ 	.byte	0x03, 0x1b
        /*00be*/ 	.short	0x00ff


	//----- nvinfo : EIATTR_NUM_BARRIERS
	.align		4
        /*00c0*/ 	.byte	0x02, 0x4c
        /*00c2*/ 	.byte	0x01
	.zero		1


	//----- nvinfo : EIATTR_MERCURY_ISA_VERSION
	.align		4
        /*00c4*/ 	.byte	0x03, 0x5f
        /*00c6*/ 	.short	0x0101


	//----- nvinfo : EIATTR_INT_WARP_WIDE_INSTR_OFFSETS
	.align		4
        /*00c8*/ 	.byte	0x04, 0x31
        /*00ca*/ 	.short	(.L_31 - .L_30)


	//   ....[0]....
.L_30:
        /*00cc*/ 	.word	0x000012f0


	//   ....[1]....
        /*00d0*/ 	.word	0x00001340


	//   ....[2]....
        /*00d4*/ 	.word	0x00001cc0


	//   ....[3]....
        /*00d8*/ 	.word	0x00001cd0


	//   ....[4]....
        /*00dc*/ 	.word	0x00001d90


	//   ....[5]....
        /*00e0*/ 	.word	0x00001dc0


	//   ....[6]....
        /*00e4*/ 	.word	0x000027b0


	//   ....[7]....
        /*00e8*/ 	.word	0x000027c0


	//----- nvinfo : EIATTR_COOP_GROUP_MASK_REGIDS
	.align		4
.L_31:
        /*00ec*/ 	.byte	0x04, 0x29
        /*00ee*/ 	.short	(.L_33 - .L_32)


	//   ....[0]....
.L_32:
        /*00f0*/ 	.word	0xffffffff


	//   ....[1]....
        /*00f4*/ 	.word	0xffffffff


	//   ....[2]....
        /*00f8*/ 	.word	0xffffffff


	//   ....[3]....
        /*00fc*/ 	.word	0xffffffff


	//----- nvinfo : EIATTR_COOP_GROUP_INSTR_OFFSETS
	.align		4
.L_33:
        /*0100*/ 	.byte	0x04, 0x28
        /*0102*/ 	.short	(.L_35 - .L_34)


	//   ....[0]....
.L_34:
        /*0104*/ 	.word	0x00000140


	//   ....[1]....
        /*0108*/ 	.word	0x00000700


	//   ....[2]....
        /*010c*/ 	.word	0x00000cf0


	//   ....[3]....
        /*0110*/ 	.word	0x00001e60


	//----- nvinfo : EIATTR_MBARRIER_INSTR_OFFSETS
	.align		4
.L_35:
        /*0114*/ 	.byte	0x04, 0x39
        /*0116*/ 	.short	(.L_37 - .L_36)


	//   ....[0]....
.L_36:
        /*0118*/ 	.word	0x00001360
        /*011c*/ 	.word	0x000000ff
        /*0120*/ 	.word	0x0000c000
        /*0124*/ 	.short	0x0100
        /*0126*/ 	.byte	0x08
	.zero		1


	//   ....[1]....
        /*0128*/ 	.word	0x00001e40
        /*012c*/ 	.word	0x000000ff
        /*0130*/ 	.word	0x0000c000
        /*0134*/ 	.short	0x010a
        /*0136*/ 	.byte	0x08
	.zero		1


	//   ....[2]....
        /*0138*/ 	.word	0x00002250
        /*013c*/ 	.word	0x000000ff
        /*0140*/ 	.word	0x0000c000
        /*0144*/ 	.short	0x0108
        /*0146*/ 	.byte	0x08
	.zero		1


	//   ....[3]....
        /*0148*/ 	.word	0x00002870
        /*014c*/ 	.word	0x000000ff
        /*0150*/ 	.word	0x0000c000
        /*0154*/ 	.short	0x010a
        /*0156*/ 	.byte	0x08
	.zero		1


	//----- nvinfo : EIATTR_NUM_MBARRIERS
	.align		4
.L_37:
        /*0158*/ 	.byte	0x03, 0x38
        /*015a*/ 	.short	0x0001


	//----- nvinfo : EIATTR_EXIT_INSTR_OFFSETS
	.align		4
        /*015c*/ 	.byte	0x04, 0x1c
        /*015e*/ 	.short	(.L_39 - .L_38)


	//   ....[0]....
.L_38:
        /*0160*/ 	.word	0x00002860


	//----- nvinfo : EIATTR_REQNTID
	.align		4
.L_39:
        /*0164*/ 	.byte	0x04, 0x10
        /*0166*/ 	.short	(.L_41 - .L_40)
.L_40:
        /*0168*/ 	.word	0x00000100
        /*016c*/ 	.word	0x00000001
        /*0170*/ 	.word	0x00000001


	//----- nvinfo : EIATTR_CRS_STACK_SIZE
	.align		4
.L_41:
        /*0174*/ 	.byte	0x04, 0x1e
        /*0176*/ 	.short	(.L_43 - .L_42)
.L_42:
        /*0178*/ 	.word	0x00000000


	//----- nvinfo : EIATTR_CBANK_PARAM_SIZE
	.align		4
.L_43:
        /*017c*/ 	.byte	0x03, 0x19
        /*017e*/ 	.short	0x0050


	//----- nvinfo : EIATTR_PARAM_CBANK
	.align		4
        /*0180*/ 	.byte	0x04, 0x0a
        /*0182*/ 	.short	(.L_45 - .L_44)
	.align		4
.L_44:
        /*0184*/ 	.word	index@(.nv.constant0.gluon_wgmma)
        /*0188*/ 	.short	0x0210
        /*018a*/ 	.short	0x0050


	//----- nvinfo : EIATTR_SW_WAR
	.align		4
.L_45:
        /*018c*/ 	.byte	0x04, 0x36
        /*018e*/ 	.short	(.L_47 - .L_46)
.L_46:
        /*0190*/ 	.word	0x00000008
.L_47:


//--------------------- .nv.callgraph             --------------------------
	.section	.nv.callgraph,"",@"SHT_CUDA_CALLGRAPH"
	.align	4
	.sectionentsize	8
	.align		4
        /*0000*/ 	.word	0x00000000
	.align		4
        /*0004*/ 	.word	0xffffffff
	.align		4
        /*0008*/ 	.word	0x00000000
	.align		4
        /*000c*/ 	.word	0xfffffffe
	.align		4
        /*0010*/ 	.word	0x00000000
	.align		4
        /*0014*/ 	.word	0xfffffffd
	.align		4
        /*0018*/ 	.word	0x00000000
	.align		4
        /*001c*/ 	.word	0xfffffffc


//--------------------- .text.gluon_wgmma         --------------------------
	.section	.text.gluon_wgmma,"ax",@progbits
	.align	128
        .global         gluon_wgmma
        .type           gluon_wgmma,@function
        .size           gluon_wgmma,(.L_x_53 - gluon_wgmma)
        .other          gluon_wgmma,@"STO_CUDA_ENTRY STV_DEFAULT"
gluon_wgmma:
.text.gluon_wgmma:
[----:B------:R-:W-:Y:S01]  /*0000*/  LDC R1, c[0x0][0x28] ;  /* 0x00000a00ff017b82 */ /* 0x000fe20000000800 */
[----:B------:R-:W1:Y:S07]  /*0010*/  S2R R0, SR_TID.X ;  /* 0x0000000000007919 */ /* 0x000e6e0000002100 */
[----:B------:R-:W2:Y:S01]  /*0020*/  S2UR UR4, SR_CgaCtaId ;  /* 0x00000000000479c3 */ /* 0x000ea20000008800 */
[----:B------:R-:W-:Y:S01]  /*0030*/  UMOV UR8, 0x400 ;  /* 0x0000040000087882 */ /* 0x000fe20000000000 */
[----:B------:R-:W-:Y:S01]  /*0040*/  ULDC UR6, c[0x0][0xc] ;  /* 0x0000030000067ab9 */ /* 0x000fe20000000800 */
[----:B------:R-:W-:Y:S05]  /*0050*/  BSSY B0, `(.L_x_0) ;  /* 0x000001f000007945 */ /* 0x000fea0003800000 */
[----:B------:R-:W3:Y:S08]  /*0060*/  LDC R4, c[0x0][0x228] ;  /* 0x00008a00ff047b82 */ /* 0x000ef00000000800 */
[----:B------:R-:W4:Y:S08]  /*0070*/  LDC R14, c[0x0][0x230] ;  /* 0x00008c00ff0e7b82 */ /* 0x000f300000000800 */
[----:B------:R-:W-:Y:S01]  /*0080*/  S2UR UR10, SR_CTAID.Y ;  /* 0x00000000000a79c3 */ /* 0x000fe20000002600 */
[----:B--2---:R-:W-:-:S03]  /*0090*/  ULEA UR8, UR4, UR8, 0x18 ;  /* 0x0000000804087291 */ /* 0x004fc6000f8ec03f */
[----:B------:R-:W-:Y:S01]  /*00a0*/  ULDC UR4, c[0x0][0x10] ;  /* 0x0000040000047ab9 */ /* 0x000fe20000000800 */
[----:B-1----:R-:W-:-:S03]  /*00b0*/  LOP3.LUT R6, R0, 0xff, RZ, 0xc0, !PT ;  /* 0x000000ff00067812 */ /* 0x002fc600078ec0ff */
[----:B------:R-:W1:Y:S01]  /*00c0*/  S2UR UR5, SR_CTAID.Z ;  /* 0x00000000000579c3 */ /* 0x000e620000002700 */
[----:B---3--:R-:W-:Y:S01]  /*00d0*/  VIADD R4, R4, 0xffffffff ;  /* 0xffffffff04047836 */ /* 0x008fe20000000000 */
[C---:B------:R-:W-:Y:S02]  /*00e0*/  ISETP.GE.U32.AND P0, PT, R6.reuse, 0x20, PT ;  /* 0x000000200600780c */ /* 0x040fe40003f06070 */
[C---:B------:R-:W-:Y:S02]  /*00f0*/  ISETP.NE.U32.AND P1, PT, R6.reuse, RZ, PT ;  /* 0x000000ff0600720c */ /* 0x040fe40003f25070 */
[----:B------:R-:W-:Y:S02]  /*0100*/  LEA R13, R6, UR8, 0x2 ;  /* 0x00000008060d7c11 */ /* 0x000fe4000f8e10ff */
[----:B------:R-:W2:Y:S01]  /*0110*/  S2UR UR9, SR_CTAID.X ;  /* 0x00000000000979c3 */ /* 0x000ea20000002500 */
[----:B----4-:R-:W-:-:S06]  /*0120*/  VIADD R9, R14, 0xffffffff ;  /* 0xffffffff0e097836 */ /* 0x010fcc0000000000 */
[----:B------:R3:W-:Y:S01]  /*0130*/  @!P0 STS [R13], RZ ;  /* 0x000000ff0d008388 */ /* 0x0007e20000000800 */
[----:B------:R-:W-:-:S03]  /*0140*/  NOP ;  /* 0x0000000000007918 */ /* 0x000fc60000000000 */
[----:B------:R3:W-:Y:S01]  /*0150*/  @!P1 STS [UR8+0x24], R4 ;  /* 0x00002404ff009988 */ /* 0x0007e20008000808 */
[----:B-1----:R-:W-:-:S03]  /*0160*/  UIMAD UR4, UR5, UR4, UR10 ;  /* 0x00000004050472a4 */ /* 0x002fc6000f8e020a */
[----:B------:R3:W-:Y:S01]  /*0170*/  @!P1 STS [UR8+0x20], R9 ;  /* 0x00002009ff009988 */ /* 0x0007e20008000808 */
[----:B--2---:R-:W-:-:S03]  /*0180*/  UIMAD UR4, UR4, UR6, UR9 ;  /* 0x00000006040472a4 */ /* 0x004fc6000f8e0209 */
[----:B------:R-:W-:Y:S01]  /*0190*/  ULDC.64 UR6, c[0x0][0x250] ;  /* 0x0000940000067ab9 */ /* 0x000fe20000000a00 */
[----:B------:R-:W-:-:S04]  /*01a0*/  UIMAD UR4, UR4, 0x180, URZ ;  /* 0x00000180040478a4 */ /* 0x000fc8000f8e023f */
[----:B------:R-:W-:-:S04]  /*01b0*/  UIADD3 UR12, UP0, UR4, UR6, URZ ;  /* 0x00000006040c7290 */ /* 0x000fc8000ff1e03f */
[----:B------:R-:W-:Y:S01]  /*01c0*/  ULEA.HI.X.SX32 UR13, UR4, UR7, 0x1, UP0 ;  /* 0x00000007040d7291 */ /* 0x000fe200080f0e3f */
[----:B---3--:R-:W-:Y:S11]  /*01d0*/  @P1 BRA `(.L_x_1) ;  /* 0x0000000000181947 */ /* 0x008ff60003800000 */
[----:B------:R-:W1:Y:S01]  /*01e0*/  LDS R2, [UR8+0x8] ;  /* 0x00000808ff027984 */ /* 0x000e620008000800 */
[----:B------:R-:W2:Y:S01]  /*01f0*/  LDC.64 R10, c[0x0][0x210] ;  /* 0x00008400ff0a7b82 */ /* 0x000ea20000000a00 */
[----:B------:R-:W-:Y:S02]  /*0200*/  IMAD.MOV.U32 R3, RZ, RZ, 0x70 ;  /* 0x00000070ff037424 */ /* 0x000fe400078e00ff */
[----:B--2---:R2:W-:Y:S03]  /*0210*/  STS.64 [UR8], R10 ;  /* 0x0000000aff007988 */ /* 0x0045e60008000a08 */
[----:B-1----:R-:W-:-:S05]  /*0220*/  LOP3.LUT R2, R2, 0x10, R3, 0xd8, !PT ;  /* 0x0000001002027812 */ /* 0x002fca00078ed803 */
[----:B------:R2:W-:Y:S02]  /*0230*/  STS [UR8+0x8], R2 ;  /* 0x00000802ff007988 */ /* 0x0005e40008000808 */
.L_x_1:
[----:B------:R-:W-:Y:S05]  /*0240*/  BSYNC B0 ;  /* 0x0000000000007941 */ /* 0x000fea0003800000 */
.L_x_0:
[----:B------:R-:W-:Y:S04]  /*0250*/  BSSY B0, `(.L_x_2) ;  /* 0x000000a000007945 */ /* 0x000fe80003800000 */
[----:B------:R-:W-:Y:S05]  /*0260*/  @P1 BRA `(.L_x_3) ;  /* 0x0000000000201947 */ /* 0x000fea0003800000 */
[----:B--2---:R-:W1:Y:S01]  /*0270*/  LDS R2, [UR8+0x34] ;  /* 0x00003408ff027984 */ /* 0x004e620008000800 */
[----:B------:R-:W-:Y:S02]  /*0280*/  IMAD.MOV.U32 R3, RZ, RZ, 0x3f000000 ;  /* 0x3f000000ff037424 */ /* 0x000fe400078e00ff */
[----:B------:R-:W-:Y:S01]  /*0290*/  @!P1 IMAD.MOV.U32 R5, RZ, RZ, 0x7f ;  /* 0x0000007fff059424 */ /* 0x000fe200078e00ff */
[----:B------:R-:W2:Y:S02]  /*02a0*/  @!P1 LDS R8, [UR8+0x38] ;  /* 0x00003808ff089984 */ /* 0x000ea40008000800 */
[----:B-1----:R-:W-:Y:S02]  /*02b0*/  LOP3.LUT R2, R2, 0xff000000, R3, 0xb8, !PT ;  /* 0xff00000002027812 */ /* 0x002fe400078eb803 */
[----:B--2---:R-:W-:-:S03]  /*02c0*/  @!P1 LOP3.LUT R3, R8, 0xff, R5, 0xb8, !PT ;  /* 0x000000ff08039812 */ /* 0x004fc600078eb805 */
[----:B------:R1:W-:Y:S04]  /*02d0*/  STS [UR8+0x34], R2 ;  /* 0x00003402ff007988 */ /* 0x0003e80008000808 */
[----:B------:R1:W-:Y:S02]  /*02e0*/  @!P1 STS [UR8+0x38], R3 ;  /* 0x00003803ff009988 */ /* 0x0003e40008000808 */
.L_x_3:
[----:B------:R-:W-:Y:S05]  /*02f0*/  BSYNC B0 ;  /* 0x0000000000007941 */ /* 0x000fea0003800000 */
.L_x_2:
[----:B------:R-:W-:Y:S04]  /*0300*/  BSSY B0, `(.L_x_4) ;  /* 0x000000e000007945 */ /* 0x000fe80003800000 */
[----:B------:R-:W-:Y:S05]  /*0310*/  @P1 BRA `(.L_x_5) ;  /* 0x0000000000301947 */ /* 0x000fea0003800000 */
[----:B-1----:R-:W1:Y:S01]  /*0320*/  LDS R3, [UR8+0x34] ;  /* 0x00003408ff037984 */ /* 0x002e620008000800 */
[----:B--2---:R-:W2:Y:S03]  /*0330*/  LDC.64 R10, c[0x0][0x238] ;  /* 0x00008e00ff0a7b82 */ /* 0x004ea60000000a00 */
[----:B------:R-:W3:Y:S01]  /*0340*/  LDS R2, [UR8+0x1c] ;  /* 0x00001c08ff027984 */ /* 0x000ee20008000800 */
[C---:B--2---:R-:W-:Y:S01]  /*0350*/  SHF.L.U64.HI R8, R10.reuse, 0x1, R11 ;  /* 0x000000010a087819 */ /* 0x044fe2000001020b */
[----:B------:R-:W-:-:S03]  /*0360*/  IMAD.SHL.U32 R5, R10, 0x2, RZ ;  /* 0x000000020a057824 */ /* 0x000fc600078e00ff */
[--C-:B------:R-:W-:Y:S02]  /*0370*/  SHF.R.U32.HI R7, RZ, 0x4, R8.reuse ;  /* 0x00000004ff077819 */ /* 0x100fe40000011608 */
[----:B------:R-:W-:-:S05]  /*0380*/  SHF.R.U64 R5, R5, 0x4, R8 ;  /* 0x0000000405057819 */ /* 0x000fca0000001208 */
[----:B------:R4:W-:Y:S01]  /*0390*/  STS [UR8+0xc], R5 ;  /* 0x00000c05ff007988 */ /* 0x0009e20008000808 */
[----:B-1----:R-:W-:Y:S02]  /*03a0*/  LOP3.LUT R3, R3, 0x7, RZ, 0xb8, !PT ;  /* 0x0000000703037812 */ /* 0x002fe400078eb8ff */
[----:B---3--:R-:W-:-:S03]  /*03b0*/  LOP3.LUT R2, R2, 0xf, R7, 0xb8, !PT ;  /* 0x0000000f02027812 */ /* 0x008fc600078eb807 */
[----:B------:R4:W-:Y:S04]  /*03c0*/  STS [UR8+0x34], R3 ;  /* 0x00003403ff007988 */ /* 0x0009e80008000808 */
[----:B------:R4:W-:Y:S02]  /*03d0*/  STS [UR8+0x1c], R2 ;  /* 0x00001c02ff007988 */ /* 0x0009e40008000808 */
.L_x_5:
[----:B------:R-:W-:Y:S05]  /*03e0*/  BSYNC B0 ;  /* 0x0000000000007941 */ /* 0x000fea0003800000 */
.L_x_4:
[----:B------:R-:W-:Y:S04]  /*03f0*/  BSSY B1, `(.L_x_6) ;  /* 0x000001b000017945 */ /* 0x000fe80003800000 */
[----:B------:R-:W-:Y:S01]  /*0400*/  BSSY B0, `(.L_x_7) ;  /* 0x0000016000007945 */ /* 0x000fe20003800000 */
[----:B------:R-:W-:-:S03]  /*0410*/  IMAD.MOV.U32 R12, RZ, RZ, RZ ;  /* 0x000000ffff0c7224 */ /* 0x000fc600078e00ff */
[----:B------:R-:W-:Y:S05]  /*0420*/  @P1 BRA `(.L_x_8) ;  /* 0x0000000000201947 */ /* 0x000fea0003800000 */
[----:B-12-4-:R-:W1:Y:S02]  /*0430*/  LDS R2, [UR8+0x34] ;  /* 0x00003408ff027984 */ /* 0x016e640008000800 */
[----:B-1----:R-:W-:-:S05]  /*0440*/  LOP3.LUT R2, R2, 0x38, RZ, 0xb8, !PT ;  /* 0x0000003802027812 */ /* 0x002fca00078eb8ff */
[----:B------:R1:W-:Y:S01]  /*0450*/  STS [UR8+0x34], R2 ;  /* 0x00003402ff007988 */ /* 0x0003e20008000808 */
[----:B------:R-:W-:Y:S05]  /*0460*/  @P1 BRA `(.L_x_9) ;  /* 0x0000000000201947 */ /* 0x000fea0003800000 */
[----:B-1----:R-:W1:Y:S01]  /*0470*/  LDS R2, [UR8+0x8] ;  /* 0x00000808ff027984 */ /* 0x002e620008000800 */
[----:B------:R-:W-:-:S05]  /*0480*/  IMAD.MOV.U32 R3, RZ, RZ, 0x780 ;  /* 0x00000780ff037424 */ /* 0x000fca00078e00ff */
[----:B-1----:R-:W-:-:S05]  /*0490*/  LOP3.LUT R2, R2, 0x500, R3, 0xd8, !PT ;  /* 0x0000050002027812 */ /* 0x002fca00078ed803 */
[----:B------:R3:W-:Y:S02]  /*04a0*/  STS [UR8+0x8], R2 ;  /* 0x00000802ff007988 */ /* 0x0007e40008000808 */
.L_x_8:
[----:B------:R-:W-:Y:S05]  /*04b0*/  @P1 BRA `(.L_x_10) ;  /* 0x0000000000281947 */ /* 0x000fea0003800000 */
[----:B-1234-:R-:W1:Y:S02]  /*04c0*/  LDS R2, [UR8+0x8] ;  /* 0x00000808ff027984 */ /* 0x01ee640008000800 */
[----:B-1----:R-:W-:-:S05]  /*04d0*/  LOP3.LUT R2, R2, 0x1800, RZ, 0xb8, !PT ;  /* 0x0000180002027812 */ /* 0x002fca00078eb8ff */
[----:B------:R2:W-:Y:S02]  /*04e0*/  STS [UR8+0x8], R2 ;  /* 0x00000802ff007988 */ /* 0x0005e40008000808 */
.L_x_9:
[----:B------:R-:W-:Y:S05]  /*04f0*/  @P1 BREAK B0 ;  /* 0x0000000000001942 */ /* 0x000fea0003800000 */
[----:B------:R-:W-:Y:S05]  /*0500*/  @P1 BRA `(.L_x_11) ;  /* 0x0000000000241947 */ /* 0x000fea0003800000 */
[----:B------:R-:W3:Y:S01]  /*0510*/  LDS R3, [UR8+0x8] ;  /* 0x00000808ff037984 */ /* 0x000ee20008000800 */
[----:B-12---:R-:W-:-:S05]  /*0520*/  IMAD.MOV.U32 R2, RZ, RZ, 0x6000 ;  /* 0x00006000ff027424 */ /* 0x006fca00078e00ff */
[----:B---3--:R-:W-:-:S04]  /*0530*/  LOP3.LUT R2, R3, 0x6000, R2, 0xd8, !PT ;  /* 0x0000600003027812 */ /* 0x008fc800078ed802 */
[----:B------:R-:W-:-:S05]  /*0540*/  LOP3.LUT R2, R2, 0x400000, RZ, 0xb8, !PT ;  /* 0x0040000002027812 */ /* 0x000fca00078eb8ff */
[----:B------:R5:W-:Y:S02]  /*0550*/  STS [UR8+0x8], R2 ;  /* 0x00000802ff007988 */ /* 0x000be40008000808 */
.L_x_10:
[----:B------:R-:W-:Y:S05]  /*0560*/  BSYNC B0 ;  /* 0x0000000000007941 */ /* 0x000fea0003800000 */
.L_x_7:
[----:B-12345:R-:W1:Y:S02]  /*0570*/  @!P1 LDS R2, [UR8+0x8] ;  /* 0x00000808ff029984 */ /* 0x03ee640008000800 */
[----:B-1----:R-:W-:-:S05]  /*0580*/  @!P1 LOP3.LUT R2, R2, 0x8000, RZ, 0xb8, !PT ;  /* 0x0000800002029812 */ /* 0x002fca00078eb8ff */
[----:B------:R3:W-:Y:S02]  /*0590*/  @!P1 STS [UR8+0x8], R2 ;  /* 0x00000802ff009988 */ /* 0x0007e40008000808 */
.L_x_11:
[----:B------:R-:W-:Y:S05]  /*05a0*/  BSYNC B1 ;  /* 0x0000000000017941 */ /* 0x000fea0003800000 */
.L_x_6:
[----:B------:R-:W-:Y:S05]  /*05b0*/  WARPSYNC.ALL ;  /* 0x0000000000007948 */ /* 0x000fea0003800000 */
[----:B------:R-:W-:Y:S05]  /*05c0*/  @P0 BRA `(.L_x_12) ;  /* 0x0000000000280947 */ /* 0x000fea0003800000 */
[----:B-123--:R-:W1:Y:S01]  /*05d0*/  S2R R2, SR_LANEID ;  /* 0x0000000000027919 */ /* 0x00ee620000000000 */
[----:B------:R-:W-:Y:S05]  /*05e0*/  WARPSYNC.ALL ;  /* 0x0000000000007948 */ /* 0x000fea0003800000 */
[----:B-1----:R-:W-:-:S05]  /*05f0*/  IMAD.SHL.U32 R5, R2, 0x4, RZ ;  /* 0x0000000402057824 */ /* 0x002fca00078e00ff */
[----:B------:R-:W1:Y:S01]  /*0600*/  LDS R7, [R5+UR8] ;  /* 0x0000000805077984 */ /* 0x000e620008000800 */
[----:B------:R-:W-:-:S05]  /*0610*/  IADD3 R2, P2, R5, UR12, RZ ;  /* 0x0000000c05027c10 */ /* 0x000fca000ff5e0ff */
[----:B------:R-:W-:-:S05]  /*0620*/  IMAD.X R3, RZ, RZ, UR13, P2 ;  /* 0x0000000dff037e24 */ /* 0x000fca00090e06ff */
[----:B-1----:R4:W5:Y:S01]  /*0630*/  ATOMG.E.EXCH.STRONG.GPU PT, RZ, [R2], R7 ;  /* 0x0000000702ff73a8 */ /* 0x00296200041ee100 */
[----:B------:R-:W-:-:S04]  /*0640*/  DEPBAR {5,4,3,2,1,0} ;  /* 0x0000003f0000791a */ /* 0x000fc80000000000 */
[----:B------:R4:W-:Y:S01]  /*0650*/  UTMACCTL.IV [UR12] ;  /* 0x000000000c0079b9 */ /* 0x0009e20008000000 */
[----:B------:R-:W-:Y:S01]  /*0660*/  NOP ;  /* 0x0000000000007918 */ /* 0x000fe20000000000 */
.L_x_12:
[----:B------:R-:W-:Y:S05]  /*0670*/  @P0 BRA `(.L_x_13) ;  /* 0x00000000000c0947 */ /* 0x000fea0003800000 */
[----:B------:R0:W-:Y:S01]  /*0680*/  UTMACMDFLUSH ;  /* 0x00000000000079b7 */ /* 0x0001e20000000000 */
[----:B------:R-:W-:Y:S05]  /*0690*/  @P0 BRA `(.L_x_13) ;  /* 0x0000000000040947 */ /* 0x000fea0003800000 */
[----:B------:R-:W-:-:S04]  /*06a0*/  DEPBAR.LE SB0, 0x0 ;  /* 0x000080000000791a */ /* 0x000fc80000000000 */
.L_x_13:
[----:B------:R-:W-:Y:S05]  /*06b0*/  WARPSYNC.ALL ;  /* 0x0000000000007948 */ /* 0x000fea0003800000 */
[----:B-----5:R-:W-:Y:S06]  /*06c0*/  BAR.SYNC.DEFER_BLOCKING 0x0 ;  /* 0x0000000000007b1d */ /* 0x020fec0000010000 */
[----:B------:R-:W-:Y:S02]  /*06d0*/  BSSY B1, `(.L_x_14) ;  /* 0x000000b000017945 */ /* 0x000fe40003800000 */
[----:B------:R-:W-:Y:S06]  /*06e0*/  BAR.SYNC.DEFER_BLOCKING 0x0 ;  /* 0x0000000000007b1d */ /* 0x000fec0000010000 */
[----:B------:R5:W-:Y:S01]  /*06f0*/  @!P0 STS [R13], RZ ;  /* 0x000000ff0d008388 */ /* 0x000be20000000800 */
[----:B------:R-:W-:Y:S01]  /*0700*/  NOP ;  /* 0x0000000000007918 */ /* 0x000fe20000000000 */
[----:B------:R-:W-:Y:S05]  /*0710*/  @P1 BRA `(.L_x_15) ;  /* 0x0000000000181947 */ /* 0x000fea0003800000 */
[----:B-1234-:R-:W1:Y:S01]  /*0720*/  LDS R2, [UR8+0x8] ;  /* 0x00000808ff027984 */ /* 0x01ee620008000800 */
[----:B------:R-:W2:Y:S01]  /*0730*/  LDC.64 R10, c[0x0][0x218] ;  /* 0x00008600ff0a7b82 */ /* 0x000ea20000000a00 */
[----:B------:R-:W-:Y:S02]  /*0740*/  IMAD.MOV.U32 R3, RZ, RZ, 0x70 ;  /* 0x00000070ff037424 */ /* 0x000fe400078e00ff */
[----:B--2---:R2:W-:Y:S03]  /*0750*/  STS.64 [UR8], R10 ;  /* 0x0000000aff007988 */ /* 0x0045e60008000a08 */
[----:B-1----:R-:W-:-:S05]  /*0760*/  LOP3.LUT R2, R2, 0x10, R3, 0xd8, !PT ;  /* 0x0000001002027812 */ /* 0x002fca00078ed803 */
[----:B------:R2:W-:Y:S02]  /*0770*/  STS [UR8+0x8], R2 ;  /* 0x00000802ff007988 */ /* 0x0005e40008000808 */
.L_x_15:
[----:B----4-:R-:W-:Y:S05]  /*0780*/  BSYNC B1 ;  /* 0x0000000000017941 */ /* 0x010fea0003800000 */
.L_x_14:
[----:B------:R-:W-:Y:S04]  /*0790*/  BSSY B2, `(.L_x_16) ;  /* 0x000000f000027945 */ /* 0x000fe80003800000 */
[----:B------:R-:W-:Y:S04]  /*07a0*/  BSSY B1, `(.L_x_17) ;  /* 0x000000c000017945 */ /* 0x000fe80003800000 */
[----:B------:R-:W-:Y:S05]  /*07b0*/  @P1 BRA `(.L_x_18) ;  /* 0x0000000000281947 */ /* 0x000fea0003800000 */
[----:B-123--:R-:W1:Y:S01]  /*07c0*/  LDS R2, [UR8+0x34] ;  /* 0x00003408ff027984 */ /* 0x00ee620008000800 */
[----:B------:R-:W-:Y:S01]  /*07d0*/  IMAD.MOV.U32 R3, RZ, RZ, 0x3f000000 ;  /* 0x3f000000ff037424 */ /* 0x000fe200078e00ff */
[----:B------:R-:W-:Y:S05]  /*07e0*/  @P1 BREAK B1 ;  /* 0x0000000000011942 */ /* 0x000fea0003800000 */
[----:B-1----:R-:W-:-:S05]  /*07f0*/  LOP3.LUT R2, R2, 0xff000000, R3, 0xb8, !PT ;  /* 0xff00000002027812 */ /* 0x002fca00078eb803 */
[----:B------:R1:W-:Y:S01]  /*0800*/  STS [UR8+0x34], R2 ;  /* 0x00003402ff007988 */ /* 0x0003e20008000808 */
[----:B------:R-:W-:Y:S05]  /*0810*/  @P1 BRA `(.L_x_19) ;  /* 0x0000000000181947 */ /* 0x000fea0003800000 */
[----:B------:R-:W2:Y:S01]  /*0820*/  LDS R3, [UR8+0x38] ;  /* 0x00003808ff037984 */ /* 0x000ea20008000800 */
[----:B-1----:R-:W-:-:S05]  /*0830*/  IMAD.MOV.U32 R2, RZ, RZ, 0xff ;  /* 0x000000ffff027424 */ /* 0x002fca00078e00ff */
[----:B--2---:R-:W-:-:S05]  /*0840*/  LOP3.LUT R2, R3, 0xff, R2, 0xb8, !PT ;  /* 0x000000ff03027812 */ /* 0x004fca00078eb802 */
[----:B------:R4:W-:Y:S02]  /*0850*/  STS [UR8+0x38], R2 ;  /* 0x00003802ff007988 */ /* 0x0009e40008000808 */
.L_x_18:
[----:B------:R-:W-:Y:S05]  /*0860*/  BSYNC B1 ;  /* 0x0000000000017941 */ /* 0x000fea0003800000 */
.L_x_17:
[----:B------:R1:W-:Y:S02]  /*0870*/  @!P1 STS [UR8+0x20], R9 ;  /* 0x00002009ff009988 */ /* 0x0003e40008000808 */
.L_x_19:
[----:B------:R-:W-:Y:S05]  /*0880*/  BSYNC B2 ;  /* 0x0000000000027941 */ /* 0x000fea0003800000 */
.L_x_16:
[----:B------:R-:W-:Y:S05]  /*0890*/  WARPSYNC.ALL ;  /* 0x0000000000007948 */ /* 0x000fea0003800000 */
[----:B------:R-:W2:Y:S01]  /*08a0*/  LDC R5, c[0x0][0x22c] ;  /* 0x00008b00ff057b82 */ /* 0x000ea20000000800 */
[----:B------:R-:W-:Y:S01]  /*08b0*/  BSSY B2, `(.L_x_20) ;  /* 0x0000010000027945 */ /* 0x000fe20003800000 */
[----:B--2---:R-:W-:-:S05]  /*08c0*/  VIADD R5, R5, 0xffffffff ;  /* 0xffffffff05057836 */ /* 0x004fca0000000000 */
[----:B------:R2:W-:Y:S01]  /*08d0*/  @!P1 STS [UR8+0x24], R5 ;  /* 0x00002405ff009988 */ /* 0x0005e20008000808 */
[----:B------:R-:W-:Y:S05]  /*08e0*/  @P1 BRA `(.L_x_21) ;  /* 0x0000000000301947 */ /* 0x000fea0003800000 */
[----:B------:R-:W2:Y:S01]  /*08f0*/  LDS R3, [UR8+0x34] ;  /* 0x00003408ff037984 */ /* 0x000ea20008000800 */
[----:B------:R-:W2:Y:S03]  /*0900*/  LDC.64 R10, c[0x0][0x240] ;  /* 0x00009000ff0a7b82 */ /* 0x000ea60000000a00 */
[----:B-1-34-:R-:W1:Y:S01]  /*0910*/  LDS R2, [UR8+0x1c] ;  /* 0x00001c08ff027984 */ /* 0x01ae620008000800 */
[C---:B--2---:R-:W-:Y:S01]  /*0920*/  SHF.L.U64.HI R8, R10.reuse, 0x1, R11 ;  /* 0x000000010a087819 */ /* 0x044fe2000001020b */
[----:B------:R-:W-:-:S03]  /*0930*/  IMAD.SHL.U32 R7, R10, 0x2, RZ ;  /* 0x000000020a077824 */ /* 0x000fc600078e00ff */
[--C-:B------:R-:W-:Y:S02]  /*0940*/  SHF.R.U32.HI R9, RZ, 0x4, R8.reuse ;  /* 0x00000004ff097819 */ /* 0x100fe40000011608 */
[----:B------:R-:W-:-:S05]  /*0950*/  SHF.R.U64 R7, R7, 0x4, R8 ;  /* 0x0000000407077819 */ /* 0x000fca0000001208 */
[----:B------:R2:W-:Y:S01]  /*0960*/  STS [UR8+0xc], R7 ;  /* 0x00000c07ff007988 */ /* 0x0005e20008000808 */
[----:B------:R-:W-:Y:S02]  /*0970*/  LOP3.LUT R3, R3, 0x7, RZ, 0xb8, !PT ;  /* 0x0000000703037812 */ /* 0x000fe400078eb8ff */
[----:B-1----:R-:W-:-:S03]  /*0980*/  LOP3.LUT R2, R2, 0xf, R9, 0xb8, !PT ;  /* 0x0000000f02027812 */ /* 0x002fc600078eb809 */
[----:B------:R2:W-:Y:S04]  /*0990*/  STS [UR8+0x34], R3 ;  /* 0x00003403ff007988 */ /* 0x0005e80008000808 */
[----:B------:R2:W-:Y:S02]  /*09a0*/  STS [UR8+0x1c], R2 ;  /* 0x00001c02ff007988 */ /* 0x0005e40008000808 */
.L_x_21:
[----:B------:R-:W-:Y:S05]  /*09b0*/  BSYNC B2 ;  /* 0x0000000000027941 */ /* 0x000fea0003800000 */
.L_x_20:
[----:B------:R-:W-:Y:S04]  /*09c0*/  BSSY B3, `(.L_x_22) ;  /* 0x000001a000037945 */ /* 0x000fe80003800000 */
[----:B------:R-:W-:Y:S04]  /*09d0*/  BSSY B2, `(.L_x_23) ;  /* 0x0000015000027945 */ /* 0x000fe80003800000 */
[----:B------:R-:W-:Y:S05]  /*09e0*/  @P1 BRA `(.L_x_24) ;  /* 0x0000000000201947 */ /* 0x000fea0003800000 */
[----:B-1234-:R-:W1:Y:S02]  /*09f0*/  LDS R2, [UR8+0x34] ;  /* 0x00003408ff027984 */ /* 0x01ee640008000800 */
[----:B-1----:R-:W-:-:S05]  /*0a00*/  LOP3.LUT R2, R2, 0x38, RZ, 0xb8, !PT ;  /* 0x0000003802027812 */ /* 0x002fca00078eb8ff */
[----:B------:R1:W-:Y:S01]  /*0a10*/  STS [UR8+0x34], R2 ;  /* 0x00003402ff007988 */ /* 0x0003e20008000808 */
[----:B------:R-:W-:Y:S05]  /*0a20*/  @P1 BRA `(.L_x_25) ;  /* 0x0000000000201947 */ /* 0x000fea0003800000 */
[----:B-1----:R-:W1:Y:S01]  /*0a30*/  LDS R2, [UR8+0x8] ;  /* 0x00000808ff027984 */ /* 0x002e620008000800 */
[----:B------:R-:W-:-:S05]  /*0a40*/  IMAD.MOV.U32 R3, RZ, RZ, 0x780 ;  /* 0x00000780ff037424 */ /* 0x000fca00078e00ff */
[----:B-1----:R-:W-:-:S05]  /*0a50*/  LOP3.LUT R2, R2, 0x500, R3, 0xd8, !PT ;  /* 0x0000050002027812 */ /* 0x002fca00078ed803 */
[----:B------:R1:W-:Y:S02]  /*0a60*/  STS [UR8+0x8], R2 ;  /* 0x00000802ff007988 */ /* 0x0003e40008000808 */
.L_x_24:
[----:B------:R-:W-:Y:S05]  /*0a70*/  @P1 BRA `(.L_x_26) ;  /* 0x0000000000281947 */ /* 0x000fea0003800000 */
[----:B-1234-:R-:W1:Y:S02]  /*0a80*/  LDS R2, [UR8+0x8] ;  /* 0x00000808ff027984 */ /* 0x01ee640008000800 */
[----:B-1----:R-:W-:-:S05]  /*0a90*/  LOP3.LUT R2, R2, 0x1800, RZ, 0xb8, !PT ;  /* 0x0000180002027812 */ /* 0x002fca00078eb8ff */
[----:B------:R2:W-:Y:S02]  /*0aa0*/  STS [UR8+0x8], R2 ;  /* 0x00000802ff007988 */ /* 0x0005e40008000808 */
.L_x_25:
[----:B------:R-:W-:Y:S05]  /*0ab0*/  @P1 BREAK B2 ;  /* 0x0000000000021942 */ /* 0x000fea0003800000 */
[----:B------:R-:W-:Y:S05]  /*0ac0*/  @P1 BRA `(.L_x_27) ;  /* 0x0000000000241947 */ /* 0x000fea0003800000 */
[----:B-12---:R-:W1:Y:S01]  /*0ad0*/  LDS R2, [UR8+0x8] ;  /* 0x00000808ff027984 */ /* 0x006e620008000800 */
[----:B------:R-:W-:-:S05]  /*0ae0*/  IMAD.MOV.U32 R3, RZ, RZ, 0x6000 ;  /* 0x00006000ff037424 */ /* 0x000fca00078e00ff */
[----:B-1----:R-:W-:-:S04]  /*0af0*/  LOP3.LUT R2, R2, 0x6000, R3, 0xd8, !PT ;  /* 0x0000600002027812 */ /* 0x002fc800078ed803 */
[----:B------:R-:W-:-:S05]  /*0b00*/  LOP3.LUT R2, R2, 0x400000, RZ, 0xb8, !PT ;  /* 0x0040000002027812 */ /* 0x000fca00078eb8ff */
[----:B------:R1:W-:Y:S02]  /*0b10*/  STS [UR8+0x8], R2 ;  /* 0x00000802ff007988 */ /* 0x0003e40008000808 */
.L_x_26:
[----:B------:R-:W-:Y:S05]  /*0b20*/  BSYNC B2 ;  /* 0x0000000000027941 */ /* 0x000fea0003800000 */
.L_x_23:
[----:B-1234-:R-:W1:Y:S02]  /*0b30*/  @!P1 LDS R2, [UR8+0x8] ;  /* 0x00000808ff029984 */ /* 0x01ee640008000800 */
[----:B-1----:R-:W-:-:S05]  /*0b40*/  @!P1 LOP3.LUT R2, R2, 0x8000, RZ, 0xb8, !PT ;  /* 0x0000800002029812 */ /* 0x002fca00078eb8ff */
[----:B------:R3:W-:Y:S02]  /*0b50*/  @!P1 STS [UR8+0x8], R2 ;  /* 0x00000802ff009988 */ /* 0x0007e40008000808 */
.L_x_27:
[----:B------:R-:W-:Y:S05]  /*0b60*/  BSYNC B3 ;  /* 0x0000000000037941 */ /* 0x000fea0003800000 */
.L_x_22:
[----:B------:R-:W-:Y:S05]  /*0b70*/  WARPSYNC.ALL ;  /* 0x0000000000007948 */ /* 0x000fea0003800000 */
[----:B------:R-:W-:-:S04]  /*0b80*/  UIADD3 UR15, UR4, 0x80, URZ ;  /* 0x00000080040f7890 */ /* 0x000fc8000fffe03f */
[----:B------:R-:W-:-:S04]  /*0b90*/  UIADD3 UR14, UP0, UR15, UR6, URZ ;  /* 0x000000060f0e7290 */ /* 0x000fc8000ff1e03f */
[----:B------:R-:W-:Y:S01]  /*0ba0*/  ULEA.HI.X.SX32 UR15, UR15, UR7, 0x1, UP0 ;  /* 0x000000070f0f7291 */ /* 0x000fe200080f0e3f */
[----:B------:R-:W-:Y:S11]  /*0bb0*/  @P0 BRA `(.L_x_28) ;  /* 0x0000000000280947 */ /* 0x000ff60003800000 */
[----:B-123--:R-:W1:Y:S01]  /*0bc0*/  S2R R2, SR_LANEID ;  /* 0x0000000000027919 */ /* 0x00ee620000000000 */
[----:B------:R-:W-:Y:S05]  /*0bd0*/  WARPSYNC.ALL ;  /* 0x0000000000007948 */ /* 0x000fea0003800000 */
[----:B-1----:R-:W-:-:S05]  /*0be0*/  IMAD.SHL.U32 R8, R2, 0x4, RZ ;  /* 0x0000000402087824 */ /* 0x002fca00078e00ff */
[----:B------:R-:W1:Y:S01]  /*0bf0*/  LDS R7, [R8+UR8] ;  /* 0x0000000808077984 */ /* 0x000e620008000800 */
[----:B------:R-:W-:-:S05]  /*0c00*/  IADD3 R2, P2, R8, UR14, RZ ;  /* 0x0000000e08027c10 */ /* 0x000fca000ff5e0ff */
[----:B------:R-:W-:-:S05]  /*0c10*/  IMAD.X R3, RZ, RZ, UR15, P2 ;  /* 0x0000000fff037e24 */ /* 0x000fca00090e06ff */
[----:B-1----:R4:W2:Y:S01]  /*0c20*/  ATOMG.E.EXCH.STRONG.GPU PT, RZ, [R2], R7 ;  /* 0x0000000702ff73a8 */ /* 0x0028a200041ee100 */
[----:B------:R-:W-:-:S04]  /*0c30*/  DEPBAR {5,4,3,2,1,0} ;  /* 0x0000003f0000791a */ /* 0x000fc80000000000 */
[----:B------:R4:W-:Y:S01]  /*0c40*/  UTMACCTL.IV [UR14] ;  /* 0x000000000e0079b9 */ /* 0x0009e20008000000 */
[----:B------:R-:W-:Y:S01]  /*0c50*/  NOP ;  /* 0x0000000000007918 */ /* 0x000fe20000000000 */
.L_x_28:
[----:B------:R-:W-:Y:S05]  /*0c60*/  @P0 BRA `(.L_x_29) ;  /* 0x00000000000c0947 */ /* 0x000fea0003800000 */
[----:B------:R0:W-:Y:S01]  /*0c70*/  UTMACMDFLUSH ;  /* 0x00000000000079b7 */ /* 0x0001e20000000000 */
[----:B------:R-:W-:Y:S05]  /*0c80*/  @P0 BRA `(.L_x_29) ;  /* 0x0000000000040947 */ /* 0x000fea0003800000 */
[----:B------:R-:W-:-:S04]  /*0c90*/  DEPBAR.LE SB0, 0x0 ;  /* 0x000080000000791a */ /* 0x000fc80000000000 */
.L_x_29:
[----:B------:R-:W-:Y:S05]  /*0ca0*/  WARPSYNC.ALL ;  /* 0x0000000000007948 */ /* 0x000fea0003800000 */
[----:B--2---:R-:W-:Y:S06]  /*0cb0*/  BAR.SYNC.DEFER_BLOCKING 0x0 ;  /* 0x0000000000007b1d */ /* 0x004fec0000010000 */
[----:B------:R-:W-:Y:S02]  /*0cc0*/  BSSY B3, `(.L_x_30) ;  /* 0x000000b000037945 */ /* 0x000fe40003800000 */
[----:B------:R-:W-:Y:S06]  /*0cd0*/  BAR.SYNC.DEFER_BLOCKING 0x0 ;  /* 0x0000000000007b1d */ /* 0x000fec0000010000 */
[----:B------:R2:W-:Y:S01]  /*0ce0*/  @!P0 STS [R13], RZ ;  /* 0x000000ff0d008388 */ /* 0x0005e20000000800 */
[----:B------:R-:W-:Y:S01]  /*0cf0*/  NOP ;  /* 0x0000000000007918 */ /* 0x000fe20000000000 */
[----:B------:R-:W-:Y:S05]  /*0d00*/  @P1 BRA `(.L_x_31) ;  /* 0x0000000000181947 */ /* 0x000fea0003800000 */
[----:B-1-34-:R-:W1:Y:S01]  /*0d10*/  LDS R2, [UR8+0x8] ;  /* 0x00000808ff027984 */ /* 0x01ae620008000800 */
[----:B------:R-:W3:Y:S01]  /*0d20*/  LDC.64 R8, c[0x0][0x220] ;  /* 0x00008800ff087b82 */ /* 0x000ee20000000a00 */
[----:B------:R-:W-:Y:S02]  /*0d30*/  IMAD.MOV.U32 R3, RZ, RZ, 0x70 ;  /* 0x00000070ff037424 */ /* 0x000fe400078e00ff */
[----:B---3--:R3:W-:Y:S03]  /*0d40*/  STS.64 [UR8], R8 ;  /* 0x00000008ff007988 */ /* 0x0087e60008000a08 */
[----:B-1----:R-:W-:-:S05]  /*0d50*/  LOP3.LUT R2, R2, 0x10, R3, 0xd8, !PT ;  /* 0x0000001002027812 */ /* 0x002fca00078ed803 */
[----:B------:R3:W-:Y:S02]  /*0d60*/  STS [UR8+0x8], R2 ;  /* 0x00000802ff007988 */ /* 0x0007e40008000808 */
.L_x_31:
[----:B----4-:R-:W-:Y:S05]  /*0d70*/  BSYNC B3 ;  /* 0x0000000000037941 */ /* 0x010fea0003800000 */
.L_x_30:
[----:B------:R-:W-:Y:S04]  /*0d80*/  BSSY B4, `(.L_x_32) ;  /* 0x0000011000047945 */ /* 0x000fe80003800000 */
[----:B------:R-:W-:Y:S04]  /*0d90*/  BSSY B3, `(.L_x_33) ;  /* 0x000000e000037945 */ /* 0x000fe80003800000 */
[----:B------:R-:W-:Y:S05]  /*0da0*/  @P1 BRA `(.L_x_34) ;  /* 0x0000000000241947 */ /* 0x000fea0003800000 */
[----:B-1-3--:R-:W1:Y:S01]  /*0db0*/  LDS R2, [UR8+0x34] ;  /* 0x00003408ff027984 */ /* 0x00ae620008000800 */
[----:B------:R-:W-:-:S05]  /*0dc0*/  IMAD.MOV.U32 R3, RZ, RZ, 0x3f000000 ;  /* 0x3f000000ff037424 */ /* 0x000fca00078e00ff */
[----:B-1----:R-:W-:-:S05]  /*0dd0*/  LOP3.LUT R2, R2, 0xff000000, R3, 0xb8, !PT ;  /* 0xff00000002027812 */ /* 0x002fca00078eb803 */
[----:B------:R1:W-:Y:S01]  /*0de0*/  STS [UR8+0x34], R2 ;  /* 0x00003402ff007988 */ /* 0x0003e20008000808 */
[----:B------:R-:W-:Y:S05]  /*0df0*/  @P1 BRA `(.L_x_35) ;  /* 0x00000000001c1947 */ /* 0x000fea0003800000 */
[----:B-1----:R-:W1:Y:S01]  /*0e00*/  LDS R2, [UR8+0x38] ;  /* 0x00003808ff027984 */ /* 0x002e620008000800 */
[----:B------:R-:W-:-:S05]  /*0e10*/  IMAD.MOV.U32 R3, RZ, RZ, 0x7f ;  /* 0x0000007fff037424 */ /* 0x000fca00078e00ff */
[----:B-1----:R-:W-:-:S05]  /*0e20*/  LOP3.LUT R2, R2, 0xff, R3, 0xb8, !PT ;  /* 0x000000ff02027812 */ /* 0x002fca00078eb803 */
[----:B------:R4:W-:Y:S02]  /*0e30*/  STS [UR8+0x38], R2 ;  /* 0x00003802ff007988 */ /* 0x0009e40008000808 */
.L_x_34:
[----:B------:R-:W-:Y:S05]  /*0e40*/  @P1 BREAK B3 ;  /* 0x0000000000031942 */ /* 0x000fea0003800000 */
[----:B------:R-:W-:Y:S05]  /*0e50*/  @P1 BRA `(.L_x_36) ;  /* 0x00000000000c1947 */ /* 0x000fea0003800000 */
[----:B------:R1:W-:Y:S02]  /*0e60*/  STS [UR8+0x20], R5 ;  /* 0x00002005ff007988 */ /* 0x0003e40008000808 */
.L_x_35:
[----:B------:R-:W-:Y:S05]  /*0e70*/  BSYNC B3 ;  /* 0x0000000000037941 */ /* 0x000fea0003800000 */
.L_x_33:
[----:B------:R1:W-:Y:S02]  /*0e80*/  @!P1 STS [UR8+0x24], R4 ;  /* 0x00002404ff009988 */ /* 0x0003e40008000808 */
.L_x_36:
[----:B------:R-:W-:Y:S05]  /*0e90*/  BSYNC B4 ;  /* 0x0000000000047941 */ /* 0x000fea0003800000 */
.L_x_32:
[----:B------:R-:W-:Y:S05]  /*0ea0*/  WARPSYNC.ALL ;  /* 0x0000000000007948 */ /* 0x000fea0003800000 */
[----:B------:R-:W-:Y:S04]  /*0eb0*/  BSSY B4, `(.L_x_37) ;  /* 0x000000e000047945 */ /* 0x000fe80003800000 */
[----:B------:R-:W-:Y:S05]  /*0ec0*/  @P1 BRA `(.L_x_38) ;  /* 0x0000000000301947 */ /* 0x000fea0003800000 */
[----:B------:R-:W5:Y:S01]  /*0ed0*/  LDS R3, [UR8+0x34] ;  /* 0x00003408ff037984 */ /* 0x000f620008000800 */
[----:B-1----:R-:W1:Y:S03]  /*0ee0*/  LDC.64 R4, c[0x0][0x248] ;  /* 0x00009200ff047b82 */ /* 0x002e660000000a00 */
[----:B---34-:R-:W3:Y:S01]  /*0ef0*/  LDS R2, [UR8+0x1c] ;  /* 0x00001c08ff027984 */ /* 0x018ee20008000800 */
[C---:B-1----:R-:W-:Y:S01]  /*0f00*/  SHF.L.U64.HI R5, R4.reuse, 0x1, R5 ;  /* 0x0000000104057819 */ /* 0x042fe20000010205 */
[----:B------:R-:W-:-:S03]  /*0f10*/  IMAD.SHL.U32 R4, R4, 0x2, RZ ;  /* 0x0000000204047824 */ /* 0x000fc600078e00ff */
[--C-:B------:R-:W-:Y:S02]  /*0f20*/  SHF.R.U32.HI R7, RZ, 0x4, R5.reuse ;  /* 0x00000004ff077819 */ /* 0x100fe40000011605 */
[----:B------:R-:W-:-:S05]  /*0f30*/  SHF.R.U64 R4, R4, 0x4, R5 ;  /* 0x0000000404047819 */ /* 0x000fca0000001205 */
[----:B------:R1:W-:Y:S01]  /*0f40*/  STS [UR8+0xc], R4 ;  /* 0x00000c04ff007988 */ /* 0x0003e20008000808 */
[----:B-----5:R-:W-:Y:S02]  /*0f50*/  LOP3.LUT R3, R3, 0x7, RZ, 0xb8, !PT ;  /* 0x0000000703037812 */ /* 0x020fe400078eb8ff */
[----:B---3--:R-:W-:-:S03]  /*0f60*/  LOP3.LUT R2, R2, 0xf, R7, 0xb8, !PT ;  /* 0x0000000f02027812 */ /* 0x008fc600078eb807 */
[----:B------:R1:W-:Y:S04]  /*0f70*/  STS [UR8+0x34], R3 ;  /* 0x00003403ff007988 */ /* 0x0003e80008000808 */
[----:B------:R1:W-:Y:S02]  /*0f80*/  STS [UR8+0x1c], R2 ;  /* 0x00001c02ff007988 */ /* 0x0003e40008000808 */
.L_x_38:
[----:B------:R-:W-:Y:S05]  /*0f90*/  BSYNC B4 ;  /* 0x0000000000047941 */ /* 0x000fea0003800000 */
.L_x_37:
[----:B------:R-:W-:Y:S04]  /*0fa0*/  BSSY B4, `(.L_x_39) ;  /* 0x000001a000047945 */ /* 0x000fe80003800000 */
[----:B------:R-:W-:Y:S04]  /*0fb0*/  BSSY B5, `(.L_x_40) ;  /* 0x0000015000057945 */ /* 0x000fe80003800000 */
        /* <DEDUP_REMOVED lines=9> */
.L_x_41:
[----:B------:R-:W-:Y:S05]  /*1050*/  @P1 BRA `(.L_x_43) ;  /* 0x0000000000281947 */ /* 0x000fea0003800000 */
[----:B-1-34-:R-:W1:Y:S02]  /*1060*/  LDS R2, [UR8+0x8] ;  /* 0x00000808ff027984 */ /* 0x01ae640008000800 */
[----:B-1----:R-:W-:-:S05]  /*1070*/  LOP3.LUT R2, R2, 0x1800, RZ, 0xb8, !PT ;  /* 0x0000180002027812 */ /* 0x002fca00078eb8ff */
[----:B------:R3:W-:Y:S02]  /*1080*/  STS [UR8+0x8], R2 ;  /* 0x00000802ff007988 */ /* 0x0007e40008000808 */
.L_x_42:
[----:B------:R-:W-:Y:S05]  /*1090*/  @P1 BREAK B5 ;  /* 0x0000000000051942 */ /* 0x000fea0003800000 */
[----:B------:R-:W-:Y:S05]  /*10a0*/  @P1 BRA `(.L_x_44) ;  /* 0x0000000000241947 */ /* 0x000fea0003800000 */
[----:B-1-3--:R-:W1:Y:S01]  /*10b0*/  LDS R2, [UR8+0x8] ;  /* 0x00000808ff027984 */ /* 0x00ae620008000800 */
[----:B------:R-:W-:-:S05]  /*10c0*/  IMAD.MOV.U32 R3, RZ, RZ, 0x6000 ;  /* 0x00006000ff037424 */ /* 0x000fca00078e00ff */
[----:B-1----:R-:W-:-:S04]  /*10d0*/  LOP3.LUT R2, R2, 0x6000, R3, 0xd8, !PT ;  /* 0x0000600002027812 */ /* 0x002fc800078ed803 */
[----:B------:R-:W-:-:S05]  /*10e0*/  LOP3.LUT R2, R2, 0x400000, RZ, 0xb8, !PT ;  /* 0x0040000002027812 */ /* 0x000fca00078eb8ff */
[----:B------:R1:W-:Y:S02]  /*10f0*/  STS [UR8+0x8], R2 ;  /* 0x00000802ff007988 */ /* 0x0003e40008000808 */
.L_x_43:
[----:B------:R-:W-:Y:S05]  /*1100*/  BSYNC B5 ;  /* 0x0000000000057941 */ /* 0x000fea0003800000 */
.L_x_40:
[----:B-1-34-:R-:W1:Y:S02]  /*1110*/  @!P1 LDS R2, [UR8+0x8] ;  /* 0x00000808ff029984 */ /* 0x01ae640008000800 */
[----:B-1----:R-:W-:-:S05]  /*1120*/  @!P1 LOP3.LUT R2, R2, 0x8000, RZ, 0xb8, !PT ;  /* 0x0000800002029812 */ /* 0x002fca00078eb8ff */
[----:B------:R4:W-:Y:S02]  /*1130*/  @!P1 STS [UR8+0x8], R2 ;  /* 0x00000802ff009988 */ /* 0x0009e40008000808 */
.L_x_44:
[----:B------:R-:W-:Y:S05]  /*1140*/  BSYNC B4 ;  /* 0x0000000000047941 */ /* 0x000fea0003800000 */
.L_x_39:
[----:B------:R-:W-:Y:S05]  /*1150*/  WARPSYNC.ALL ;  /* 0x0000000000007948 */ /* 0x000fea0003800000 */
[----:B------:R-:W-:-:S04]  /*1160*/  UIADD3 UR4, UR4, 0x100, URZ ;  /* 0x0000010004047890 */ /* 0x000fc8000fffe03f */
[----:B------:R-:W-:-:S04]  /*1170*/  UIADD3 UR19, UP0, UR4, UR6, URZ ;  /* 0x0000000604137290 */ /* 0x000fc8000ff1e03f */
[----:B------:R-:W-:Y:S01]  /*1180*/  ULEA.HI.X.SX32 UR20, UR4, UR7, 0x1, UP0 ;  /* 0x0000000704147291 */ /* 0x000fe200080f0e3f */
[----:B------:R-:W-:Y:S11]  /*1190*/  @P0 BRA `(.L_x_45) ;  /* 0x0000000000300947 */ /* 0x000ff60003800000 */
[----:B-1-34-:R-:W1:Y:S01]  /*11a0*/  S2R R2, SR_LANEID ;  /* 0x0000000000027919 */ /* 0x01ae620000000000 */
[----:B------:R-:W-:Y:S05]  /*11b0*/  WARPSYNC.ALL ;  /* 0x0000000000007948 */ /* 0x000fea0003800000 */
[----:B-1----:R-:W-:-:S05]  /*11c0*/  IMAD.SHL.U32 R4, R2, 0x4, RZ ;  /* 0x0000000402047824 */ /* 0x002fca00078e00ff */
[----:B------:R-:W1:Y:S01]  /*11d0*/  LDS R5, [R4+UR8] ;  /* 0x0000000804057984 */ /* 0x000e620008000800 */
[----:B------:R-:W-:Y:S01]  /*11e0*/  IADD3 R2, P2, R4, UR19, RZ ;  /* 0x0000001304027c10 */ /* 0x000fe2000ff5e0ff */
[----:B------:R-:W-:-:S04]  /*11f0*/  UMOV UR4, UR19 ;  /* 0x0000001300047c82 */ /* 0x000fc80008000000 */
[----:B------:R-:W-:Y:S01]  /*1200*/  IMAD.X R3, RZ, RZ, UR20, P2 ;  /* 0x00000014ff037e24 */ /* 0x000fe200090e06ff */
[----:B------:R-:W-:-:S04]  /*1210*/  UMOV UR5, UR20 ;  /* 0x0000001400057c82 */ /* 0x000fc80008000000 */
[----:B-1----:R1:W3:Y:S01]  /*1220*/  ATOMG.E.EXCH.STRONG.GPU PT, RZ, [R2], R5 ;  /* 0x0000000502ff73a8 */ /* 0x0022e200041ee100 */
[----:B------:R-:W-:-:S04]  /*1230*/  DEPBAR {5,4,3,2,1,0} ;  /* 0x0000003f0000791a */ /* 0x000fc80000000000 */
[----:B------:R1:W-:Y:S01]  /*1240*/  UTMACCTL.IV [UR4] ;  /* 0x00000000040079b9 */ /* 0x0003e20008000000 */
[----:B------:R-:W-:Y:S01]  /*1250*/  NOP ;  /* 0x0000000000007918 */ /* 0x000fe20000000000 */
.L_x_45:
[----:B------:R-:W-:Y:S05]  /*1260*/  @P0 BRA `(.L_x_46) ;  /* 0x00000000000c0947 */ /* 0x000fea0003800000 */
[----:B------:R0:W-:Y:S01]  /*1270*/  UTMACMDFLUSH ;  /* 0x00000000000079b7 */ /* 0x0001e20000000000 */
[----:B------:R-:W-:Y:S05]  /*1280*/  @P0 BRA `(.L_x_46) ;  /* 0x0000000000040947 */ /* 0x000fea0003800000 */
[----:B------:R-:W-:-:S04]  /*1290*/  DEPBAR.LE SB0, 0x0 ;  /* 0x000080000000791a */ /* 0x000fc80000000000 */
.L_x_46:
[----:B------:R-:W-:Y:S05]  /*12a0*/  WARPSYNC.ALL ;  /* 0x0000000000007948 */ /* 0x000fea0003800000 */
[----:B---3--:R-:W-:Y:S01]  /*12b0*/  BAR.SYNC.DEFER_BLOCKING 0x0 ;  /* 0x0000000000007b1d */ /* 0x008fe20000010000 */
[----:B------:R-:W-:Y:S01]  /*12c0*/  ISETP.GT.AND P0, PT, R14, RZ, PT ;  /* 0x000000ff0e00720c */ /* 0x000fe20003f04270 */
[----:B------:R-:W-:Y:S02]  /*12d0*/  USHF.L.U32 UR11, UR10, 0x8, URZ ;  /* 0x000000080a0b7899 */ /* 0x000fe4000800063f */
[----:B------:R-:W-:Y:S02]  /*12e0*/  USHF.L.U32 UR7, UR9, 0x7, URZ ;  /* 0x0000000709077899 */ /* 0x000fe4000800063f */
[----:B------:R-:W-:Y:S01]  /*12f0*/  VOTEU.ALL UP0, P1 ;  /* 0x00000000003f7886 */ /* 0x000fe20000800000 */
[----:B-1----:R-:W-:-:S04]  /*1300*/  UMOV UR4, 0x1 ;  /* 0x0000000100047882 */ /* 0x002fc80000000000 */
[----:B------:R-:W-:-:S04]  /*1310*/  @!UP0 UIADD3 UR4, -UR4, 0x100000, URZ ;  /* 0x0010000004048890 */ /* 0x000fc8000fffe13f */
[----:B------:R-:W-:Y:S02]  /*1320*/  @!UP0 USHF.L.U32 UR5, UR4, 0xb, URZ ;  /* 0x0000000b04058899 */ /* 0x000fe4000800063f */
[----:B------:R-:W-:Y:S01]  /*1330*/  @!UP0 USHF.L.U32 UR4, UR4, 0x1, URZ ;  /* 0x0000000104048899 */ /* 0x000fe2000800063f */
[----:B------:R-:W-:Y:S01]  /*1340*/  VOTEU.ALL UP0, P1 ;  /* 0x00000000003f7886 */ /* 0x000fe20000800000 */
[----:B------:R-:W1:Y:S10]  /*1350*/  FENCE.VIEW.ASYNC.S ;  /* 0x00000000000073c6 */ /* 0x000e740000000000 */
[----:B-1----:R1:W3:Y:S01]  /*1360*/  @!UP0 SYNCS.EXCH.64 URZ, [UR8+0xc000], UR4 ;  /* 0x00c00004083f85b2 */ /* 0x0022e20008000100 */
[----:B------:R-:W-:Y:S05]  /*1370*/  @P0 BRA `(.L_x_47) ;  /* 0x0000000400080947 */ /* 0x000fea0003800000 */
[----:B------:R-:W-:Y:S02]  /*1380*/  SHF.R.U32.HI R5, RZ, 0x5, R0 ;  /* 0x00000005ff057819 */ /* 0x000fe40000011600 */
[----:B------:R-:W-:Y:S02]  /*1390*/  CS2R R24, SRZ ;  /* 0x0000000000187805 */ /* 0x000fe4000001ff00 */
[----:B------:R-:W-:Y:S02]  /*13a0*/  CS2R R26, SRZ ;  /* 0x00000000001a7805 */ /* 0x000fe4000001ff00 */
[----:B------:R-:W-:Y:S02]  /*13b0*/  CS2R R28, SRZ ;  /* 0x00000000001c7805 */ /* 0x000fe4000001ff00 */
[----:B------:R-:W-:Y:S02]  /*13c0*/  CS2R R30, SRZ ;  /* 0x00000000001e7805 */ /* 0x000fe4000001ff00 */
[----:B------:R-:W-:-:S02]  /*13d0*/  CS2R R32, SRZ ;  /* 0x0000000000207805 */ /* 0x000fc4000001ff00 */
[----:B------:R-:W-:Y:S02]  /*13e0*/  CS2R R34, SRZ ;  /* 0x0000000000227805 */ /* 0x000fe4000001ff00 */
        /* <DEDUP_REMOVED lines=57> */
[----:B------:R-:W-:Y:S01]  /*1780*/  CS2R R150, SRZ ;  /* 0x0000000000967805 */ /* 0x000fe2000001ff00 */
[----:B------:R-:W-:Y:S06]  /*1790*/  BRA `(.L_x_48) ;  /* 0x0000000800647947 */ /* 0x000fec0003800000 */
.L_x_47:
[----:B------:R-:W-:Y:S01]  /*17a0*/  USHF.R.U32.HI UR18, URZ, 0x4, UR8 ;  /* 0x000000043f127899 */ /* 0x000fe20008011608 */
[----:B------:R-:W-:Y:S01]  /*17b0*/  SHF.R.U32.HI R5, RZ, 0x5, R0 ;  /* 0x00000005ff057819 */ /* 0x000fe20000011600 */
[----:B-1----:R-:W-:Y:S01]  /*17c0*/  UMOV UR4, URZ ;  /* 0x0000003f00047c82 */ /* 0x002fe20008000000 */
[----:B------:R-:W-:Y:S01]  /*17d0*/  UIADD3 UR9, UR8, 0x8000, URZ ;  /* 0x0000800008097890 */ /* 0x000fe2000fffe03f */
[----:B------:R-:W-:Y:S01]  /*17e0*/  CS2R R24, SRZ ;  /* 0x0000000000187805 */ /* 0x000fe2000001ff00 */
[----:B------:R-:W-:Y:S01]  /*17f0*/  USGXT.U32 UR18, UR18, 0xe ;  /* 0x0000000e1212789a */ /* 0x000fe20008000000 */
[----:B------:R-:W-:Y:S02]  /*1800*/  CS2R R26, SRZ ;  /* 0x00000000001a7805 */ /* 0x000fe4000001ff00 */
[----:B------:R-:W-:Y:S02]  /*1810*/  CS2R R28, SRZ ;  /* 0x00000000001c7805 */ /* 0x000fe4000001ff00 */
[----:B------:R-:W-:Y:S01]  /*1820*/  CS2R R30, SRZ ;  /* 0x00000000001e7805 */ /* 0x000fe2000001ff00 */
[----:B------:R-:W-:Y:S01]  /*1830*/  UIADD3 UR6, UP0, UR18, 0x2, URZ ;  /* 0x0000000212067890 */ /* 0x000fe2000ff1e03f */
[----:B------:R-:W-:-:S02]  /*1840*/  CS2R R32, SRZ ;  /* 0x0000000000207805 */ /* 0x000fc4000001ff00 */
[----:B------:R-:W-:Y:S02]  /*1850*/  CS2R R34, SRZ ;  /* 0x0000000000227805 */ /* 0x000fe4000001ff00 */
[----:B------:R-:W-:Y:S01]  /*1860*/  CS2R R36, SRZ ;  /* 0x0000000000247805 */ /* 0x000fe2000001ff00 */
[----:B------:R-:W-:Y:S01]  /*1870*/  UIADD3.X UR5, UR4, 0x40000040, URZ, UP0, !UPT ;  /* 0x4000004004057890 */ /* 0x000fe200087fe43f */
        /* <DEDUP_REMOVED lines=57> */
[----:B------:R-:W-:Y:S01]  /*1c10*/  IMAD.U32 R4, RZ, RZ, UR9 ;  /* 0x00000009ff047e24 */ /* 0x000fe2000f8e00ff */
[----:B------:R-:W-:Y:S01]  /*1c20*/  UMOV UR34, UR6 ;  /* 0x0000000600227c82 */ /* 0x000fe20008000000 */
[----:B------:R-:W-:Y:S01]  /*1c30*/  UMOV UR35, UR5 ;  /* 0x0000000500237c82 */ /* 0x000fe20008000000 */
[----:B------:R-:W-:Y:S01]  /*1c40*/  UMOV UR6, URZ ;  /* 0x0000003f00067c82 */ /* 0x000fe20008000000 */
[----:B------:R-:W-:-:S02]  /*1c50*/  UIADD3.64 UR30, UR34, 0x2, URZ ;  /* 0x00000002221e7897 */ /* 0x000fc4000fffe03f */
[----:B------:R-:W-:-:S12]  /*1c60*/  UIADD3.64 UR26, UR34, 0x4, URZ ;  /* 0x00000004221a7897 */ /* 0x000fd8000fffe03f */
.L_x_50:
[----:B---3--:R-:W-:Y:S01]  /*1c70*/  BAR.SYNC.DEFER_BLOCKING 0x0 ;  /* 0x0000000000007b1d */ /* 0x008fe20000010000 */
[----:B------:R-:W-:Y:S01]  /*1c80*/  ELECT P0, URZ, PT ;  /* 0x00000000003f782f */ /* 0x000fe20003800000 */
[----:B----4-:R-:W-:-:S03]  /*1c90*/  @!P1 IMAD.MOV.U32 R2, RZ, RZ, 0xc000 ;  /* 0x0000c000ff029424 */ /* 0x010fc600078e00ff */
[----:B------:R-:W-:Y:S01]  /*1ca0*/  ISETP.LT.U32.AND P0, PT, R6, 0x20, P0 ;  /* 0x000000200600780c */ /* 0x000fe20000701070 */
[----:B------:R-:W-:-:S12]  /*1cb0*/  UMOV UR10, UR6 ;  /* 0x00000006000a7c82 */ /* 0x000fd80008000000 */
[----:B------:R-:W-:Y:S01]  /*1cc0*/  VOTEU.ANY UP0, P0 ;  /* 0x00000000003f7886 */ /* 0x000fe20000000100 */
[----:B------:R-:W-:-:S04]  /*1cd0*/  VOTEU.ANY UP1, P0 ;  /* 0x00000000003f7886 */ /* 0x000fc80000020100 */
[----:B------:R-:W-:Y:S02]  /*1ce0*/  @UP0 UIADD3 UR4, UR8, 0x8000, URZ ;  /* 0x0000800008040890 */ /* 0x000fe4000fffe03f */
[----:B------:R1:W-:Y:S01]  /*1cf0*/  @!P1 SYNCS.ARRIVE.TRANS64 RZ, [UR8+0xc000], R2 ;  /* 0x00c00002ffff99a7 */ /* 0x0003e20008000008 */
[----:B------:R-:W-:Y:S01]  /*1d00*/  @UP0 UIADD3 UR5, UR8, 0xc000, URZ ;  /* 0x0000c00008050890 */ /* 0x000fe2000fffe03f */
[----:B------:R-:W-:Y:S01]  /*1d10*/  @UP0 UMOV UR16, UR12 ;  /* 0x0000000c00100c82 */ /* 0x000fe20008000000 */
[----:B------:R-:W-:Y:S01]  /*1d20*/  @UP0 UMOV UR17, UR13 ;  /* 0x0000000d00110c82 */ /* 0x000fe20008000000 */
[----:B------:R-:W-:Y:S01]  /*1d30*/  @P0 IMAD.U32 R4, RZ, RZ, UR4 ;  /* 0x00000004ff040e24 */ /* 0x000fe2000f8e00ff */
[----:B-1----:R-:W-:-:S04]  /*1d40*/  SHF.L.U32 R2, R12, 0x1f, RZ ;  /* 0x0000001f0c027819 */ /* 0x002fc800000006ff */
[----:B------:R-:W-:Y:S01]  /*1d50*/  @P0 R2UR UR4, R4 ;  /* 0x00000000040402ca */ /* 0x000fe200000e0000 */
[----:B------:R-:W-:Y:S01]  /*1d60*/  BAR.SYNC.DEFER_BLOCKING 0x0 ;  /* 0x0000000000007b1d */ /* 0x000fe20000010000 */
[----:B------:R-:W-:-:S04]  /*1d70*/  ELECT P0, URZ, PT ;  /* 0x00000000003f782f */ /* 0x000fc80003800000 */
[----:B------:R-:W-:-:S13]  /*1d80*/  ISETP.LT.U32.AND P0, PT, R6, 0x20, P0 ;  /* 0x000000200600780c */ /* 0x000fda0000701070 */
[----:B------:R-:W-:-:S05]  /*1d90*/  VOTEU.ANY UP0, P0 ;  /* 0x00000000003f7886 */ /* 0x000fca0000000100 */
[----:B------:R-:W-:Y:S01]  /*1da0*/  @UP0 UIADD3 UR9, UR8, 0xc000, URZ ;  /* 0x0000c00008090890 */ /* 0x000fe2000fffe03f */
[----:B------:R1:W-:Y:S01]  /*1db0*/  @UP1 UTMALDG.2D [UR4], [UR16] ;  /* 0x00000004100015b4 */ /* 0x0003e20008008000 */
[----:B------:R-:W-:Y:S01]  /*1dc0*/  VOTEU.ANY UP1, P0 ;  /* 0x00000000003f7886 */ /* 0x000fe20000020100 */
[----:B------:R3:W-:Y:S06]  /*1dd0*/  MEMBAR.ALL.CTA ;  /* 0x0000000000007992 */ /* 0x0007ec0000008000 */
[----:B---3--:R-:W3:Y:S01]  /*1de0*/  FENCE.VIEW.ASYNC.S ;  /* 0x00000000000073c6 */ /* 0x008ee20000000000 */
[----:B-1----:R-:W-:Y:S01]  /*1df0*/  @UP0 UMOV UR4, UR14 ;  /* 0x0000000e00040c82 */ /* 0x002fe20008000000 */
[----:B------:R-:W-:Y:S01]  /*1e00*/  @UP0 UMOV UR5, UR15 ;  /* 0x0000000f00050c82 */ /* 0x000fe20008000000 */
[----:B---3--:R-:W-:Y:S06]  /*1e10*/  BAR.SYNC.DEFER_BLOCKING 0x0 ;  /* 0x0000000000007b1d */ /* 0x008fec0000010000 */
[----:B------:R1:W-:Y:S02]  /*1e20*/  @UP1 UTMALDG.2D [UR8], [UR4] ;  /* 0x00000008040015b4 */ /* 0x0003e40008008000 */
[----:B------:R-:W-:Y:S06]  /*1e30*/  BAR.SYNC.DEFER_BLOCKING 0x0 ;  /* 0x0000000000007b1d */ /* 0x000fec0000010000 */
[----:B------:R-:W3:Y:S02]  /*1e40*/  SYNCS.PHASECHK.TRANS64.TRYWAIT P0, [UR8+0xc000], R2 ;  /* 0x00c00002ff0075a7 */ /* 0x000ee40008000148 */
[----:B-1-3--:R-:W-:Y:S05]  /*1e50*/  @!P0 BRA `(.L_x_49) ;  /* 0x0000000800848947 */ /* 0x00afea0003800000 */
.L_x_51:
[----:B------:R-:W1:Y:S01]  /*1e60*/  SHFL.IDX PT, R2, R5, RZ, 0x1f ;  /* 0x00001fff05027589 */ /* 0x000e6200000e0000 */
[----:B------:R-:W-:Y:S01]  /*1e70*/  WARPGROUP.ARRIVE ;  /* 0x00000000000079c5 */ /* 0x000fe20000000000 */
[----:B------:R-:W-:Y:S01]  /*1e80*/  UMOV UR38, UR18 ;  /* 0x0000001200267c82 */ /* 0x000fe20008000000 */
[----:B------:R-:W-:Y:S01]  /*1e90*/  UMOV UR39, 0x40000040 ;  /* 0x4000004000277882 */ /* 0x000fe20000000000 */
[----:B------:R-:W-:Y:S01]  /*1ea0*/  UIADD3 UR6, UR6, 0x40, URZ ;  /* 0x0000004006067890 */ /* 0x000fe2000fffe03f */
[----:B------:R-:W-:Y:S01]  /*1eb0*/  LOP3.LUT R12, R12, 0x1, RZ, 0x3c, !PT ;  /* 0x000000010c0c7812 */ /* 0x000fe200078e3cff */
[----:B-1----:R-:W-:-:S05]  /*1ec0*/  IMAD.SHL.U32 R2, R2, 0x80, RZ ;  /* 0x0000008002027824 */ /* 0x002fca00078e00ff */
[----:B------:R-:W-:-:S04]  /*1ed0*/  LOP3.LUT R3, R2, 0x200, RZ, 0xc0, !PT ;  /* 0x0000020002037812 */ /* 0x000fc800078ec0ff */
[----:B------:R-:W-:-:S04]  /*1ee0*/  LEA.HI R3, R4, R3, RZ, 0x1c ;  /* 0x0000000304037211 */ /* 0x000fc800078fe0ff */
[----:B------:R-:W-:Y:S01]  /*1ef0*/  LOP3.LUT R2, R3, 0x3fff, RZ, 0xc0, !PT ;  /* 0x00003fff03027812 */ /* 0x000fe200078ec0ff */
[----:B------:R-:W-:-:S03]  /*1f00*/  IMAD.MOV.U32 R3, RZ, RZ, 0x40000040 ;  /* 0x40000040ff037424 */ /* 0x000fc600078e00ff */
[C---:B------:R-:W-:Y:S02]  /*1f10*/  R2UR UR36, R2.reuse ;  /* 0x00000000022472ca */ /* 0x040fe400000e0000 */
[----:B------:R-:W-:Y:S01]  /*1f20*/  R2UR UR37, R3 ;  /* 0x00000000032572ca */ /* 0x000fe200000e0000 */
[----:B------:R-:W-:Y:S01]  /*1f30*/  IMAD.MOV.U32 R3, RZ, RZ, RZ ;  /* 0x000000ffff037224 */ /* 0x000fe200078e00ff */
[----:B------:R-:W-:-:S04]  /*1f40*/  IADD3 R2, P0, R2, 0x2, RZ ;  /* 0x0000000202027810 */ /* 0x000fc80007f1e0ff */
[----:B------:R-:W-:Y:S01]  /*1f50*/  IADD3.X R3, R3, 0x40000040, RZ, P0, !PT ;  /* 0x4000004003037810 */ /* 0x000fe200007fe4ff */
[----:B------:R-:W-:Y:S01]  /*1f60*/  IMAD.MOV.U32 R7, RZ, RZ, R2 ;  /* 0x000000ffff077224 */ /* 0x000fe200078e0002 */
[----:B------:R-:W-:Y:S02]  /*1f70*/  R2UR UR32, R2 ;  /* 0x00000000022072ca */ /* 0x000fe400000e0000 */
[----:B------:R-:W-:Y:S02]  /*1f80*/  R2UR UR33, R3 ;  /* 0x00000000032172ca */ /* 0x000fe400000e0000 */
[----:B------:R-:W-:Y:S01]  /*1f90*/  IADD3 R8, P0, R7, 0x2, RZ ;  /* 0x0000000207087810 */ /* 0x000fe20007f1e0ff */
[----:B------:R-:W-:Y:S01]  /*1fa0*/  HGMMA.64x256x16.F32.BF16 R24, gdesc[UR36], R24, gsb0 ;  /* 0x03e00000241879f0 */ /* 0x000fe20008001818 */
[----:B------:R-:W-:Y:S02]  /*1fb0*/  IMAD.MOV.U32 R7, RZ, RZ, R3 ;  /* 0x000000ffff077224 */ /* 0x000fe400078e0003 */
[----:B------:R-:W-:-:S02]  /*1fc0*/  R2UR UR28, R8 ;  /* 0x00000000081c72ca */ /* 0x000fc400000e0000 */
[----:B------:R-:W-:Y:S02]  /*1fd0*/  IMAD.X R9, RZ, RZ, R7, P0 ;  /* 0x000000ffff097224 */ /* 0x000fe400000e0607 */
[----:B------:R-:W-:Y:S02]  /*1fe0*/  IMAD.MOV.U32 R7, RZ, RZ, R2 ;  /* 0x000000ffff077224 */ /* 0x000fe400078e0002 */
[----:B------:R-:W1:Y:S01]  /*1ff0*/  LDC R2, c[0x0][0x230] ;  /* 0x00008c00ff027b82 */ /* 0x000e620000000800 */
[----:B------:R-:W-:Y:S02]  /*2000*/  R2UR UR29, R9 ;  /* 0x00000000091d72ca */ /* 0x000fe400000e0000 */
[----:B------:R-:W-:-:S04]  /*2010*/  IADD3 R8, P0, R7, 0x4, RZ ;  /* 0x0000000407087810 */ /* 0x000fc80007f1e0ff */
[----:B------:R-:W-:Y:S01]  /*2020*/  R2UR UR24, R8 ;  /* 0x00000000081872ca */ /* 0x000fe200000e0000 */
[----:B------:R-:W-:-:S05]  /*2030*/  IMAD.X R9, RZ, RZ, R3, P0 ;  /* 0x000000ffff097224 */ /* 0x000fca00000e0603 */
[----:B------:R-:W-:Y:S02]  /*2040*/  R2UR UR25, R9 ;  /* 0x00000000091972ca */ /* 0x000fe400000e0000 */
[----:B-1----:R-:W-:Y:S01]  /*2050*/  ISETP.LE.AND P0, PT, R2, UR6, PT ;  /* 0x0000000602007c0c */ /* 0x002fe2000bf03270 */
[----:B------:R-:W-:Y:S02]  /*2060*/  WARPGROUP.DEPBAR.LE gsb0, 0x0 ;  /* 0x00008000000079c5 */ /* 0x000fe40000010000 */
[----:B------:R-:W-:-:S06]  /*2070*/  WARPGROUP.ARRIVE ;  /* 0x00000000000079c5 */ /* 0x000fcc0000000000 */
[----:B------:R-:W-:Y:S03]  /*2080*/  HGMMA.64x256x16.F32.BF16 R24, gdesc[UR32], R24, gsb0 ;  /* 0x03e00000201879f0 */ /* 0x000fe60008001818 */
[----:B------:R-:W-:Y:S02]  /*2090*/  WARPGROUP.DEPBAR.LE gsb0, 0x0 ;  /* 0x00008000000079c5 */ /* 0x000fe40000010000 */
[----:B------:R-:W-:-:S15]  /*20a0*/  WARPGROUP.ARRIVE ;  /* 0x00000000000079c5 */ /* 0x000fde0000000000 */
[----:B------:R-:W-:-:S08]  /*20b0*/  NOP ;  /* 0x0000000000007918 */ /* 0x000fd00000000000 */
[----:B------:R-:W-:Y:S03]  /*20c0*/  HGMMA.64x256x16.F32.BF16 R24, gdesc[UR28], R24, gsb0 ;  /* 0x03e000001c1879f0 */ /* 0x000fe60008001818 */
[----:B------:R-:W-:Y:S02]  /*20d0*/  WARPGROUP.DEPBAR.LE gsb0, 0x0 ;  /* 0x00008000000079c5 */ /* 0x000fe40000010000 */
[----:B------:R-:W-:-:S15]  /*20e0*/  WARPGROUP.ARRIVE ;  /* 0x00000000000079c5 */ /* 0x000fde0000000000 */
[----:B------:R-:W-:-:S08]  /*20f0*/  NOP ;  /* 0x0000000000007918 */ /* 0x000fd00000000000 */
[----:B------:R-:W-:Y:S03]  /*2100*/  HGMMA.64x256x16.F32.BF16 R24, gdesc[UR24], R24, gsb0 ;  /* 0x03e00000181879f0 */ /* 0x000fe60008001818 */
[----:B------:R-:W-:Y:S02]  /*2110*/  WARPGROUP.DEPBAR.LE gsb0, 0x0 ;  /* 0x00008000000079c5 */ /* 0x000fe40000010000 */
[----:B------:R-:W-:Y:S05]  /*2120*/  @!P0 BRA `(.L_x_50) ;  /* 0xfffffff800d08947 */ /* 0x000fea000383ffff */
.L_x_48:
[----:B---3--:R-:W-:Y:S01]  /*2130*/  BAR.SYNC.DEFER_BLOCKING 0x0 ;  /* 0x0000000000007b1d */ /* 0x008fe20000010000 */
[C---:B----4-:R-:W-:Y:S01]  /*2140*/  IMAD.SHL.U32 R2, R0.reuse, 0x80, RZ ;  /* 0x0000008000027824 */ /* 0x050fe200078e00ff */
[----:B------:R-:W-:Y:S01]  /*2150*/  F2FP.BF16.F32.PACK_AB R24, R25, R24 ;  /* 0x000000181918723e */ /* 0x000fe200000010ff */
[----:B------:R-:W-:Y:S01]  /*2160*/  IMAD.SHL.U32 R3, R0, 0x10, RZ ;  /* 0x0000001000037824 */ /* 0x000fe200078e00ff */
[----:B------:R-:W-:Y:S02]  /*2170*/  F2FP.BF16.F32.PACK_AB R25, R27, R26 ;  /* 0x0000001a1b19723e */ /* 0x000fe400000010ff */
[----:B------:R-:W-:Y:S02]  /*2180*/  ELECT P0, URZ, PT ;  /* 0x00000000003f782f */ /* 0x000fe40003800000 */
[----:B------:R-:W-:Y:S01]  /*2190*/  LOP3.LUT R2, R2, 0x780, RZ, 0xc0, !PT ;  /* 0x0000078002027812 */ /* 0x000fe200078ec0ff */
[----:B------:R-:W-:Y:S01]  /*21a0*/  UMOV UR18, UR7 ;  /* 0x0000000700127c82 */ /* 0x000fe20008000000 */
[----:B------:R-:W-:-:S02]  /*21b0*/  F2FP.BF16.F32.PACK_AB R56, R57, R56 ;  /* 0x000000383938723e */ /* 0x000fc400000010ff */
[----:B------:R-:W-:Y:S01]  /*21c0*/  LOP3.LUT R3, R2, 0x70, R3, 0xf8, !PT ;  /* 0x0000007002037812 */ /* 0x000fe200078ef803 */
[----:B------:R-:W-:Y:S01]  /*21d0*/  IMAD.SHL.U32 R2, R0, 0x40, RZ ;  /* 0x0000004000027824 */ /* 0x000fe200078e00ff */
[----:B------:R-:W-:Y:S02]  /*21e0*/  F2FP.BF16.F32.PACK_AB R26, R29, R28 ;  /* 0x0000001c1d1a723e */ /* 0x000fe400000010ff */
[----:B------:R-:W-:Y:S02]  /*21f0*/  LOP3.LUT R3, R3, 0x10, R0, 0x78, !PT ;  /* 0x0000001003037812 */ /* 0x000fe400078e7800 */
[----:B------:R-:W-:Y:S02]  /*2200*/  F2FP.BF16.F32.PACK_AB R27, R31, R30 ;  /* 0x0000001e1f1b723e */ /* 0x000fe400000010ff */
[----:B------:R-:W-:Y:S02]  /*2210*/  LOP3.LUT R2, R3, 0x3800, R2, 0xf8, !PT ;  /* 0x0000380003027812 */ /* 0x000fe400078ef802 */
[----:B------:R-:W-:-:S02]  /*2220*/  F2FP.BF16.F32.PACK_AB R57, R59, R58 ;  /* 0x0000003a3b39723e */ /* 0x000fc400000010ff */
[C---:B------:R-:W-:Y:S01]  /*2230*/  LOP3.LUT R3, R2.reuse, 0x20, RZ, 0x3c, !PT ;  /* 0x0000002002037812 */ /* 0x040fe200078e3cff */
[----:B------:R-:W-:Y:S01]  /*2240*/  VIADD R0, R2, UR8 ;  /* 0x0000000802007c36 */ /* 0x000fe20008000000 */
[----:B------:R-:W3:Y:S02]  /*2250*/  @!P1 SYNCS.CCTL.IV [UR8+0xc000] ;  /* 0x00c00000ff0099b1 */ /* 0x000ee40008000008 */
[----:B---3--:R-:W-:Y:S01]  /*2260*/  BAR.SYNC.DEFER_BLOCKING 0x0 ;  /* 0x0000000000007b1d */ /* 0x008fe20000010000 */
[----:B------:R-:W-:Y:S01]  /*2270*/  F2FP.BF16.F32.PACK_AB R88, R89, R88 ;  /* 0x000000585958723e */ /* 0x000fe200000010ff */
[----:B------:R-:W-:Y:S01]  /*2280*/  VIADD R3, R3, UR8 ;  /* 0x0000000803037c36 */ /* 0x000fe20008000000 */
[----:B------:R-:W-:Y:S02]  /*2290*/  F2FP.BF16.F32.PACK_AB R58, R61, R60 ;  /* 0x0000003c3d3a723e */ /* 0x000fe400000010ff */
[----:B------:R-:W-:Y:S02]  /*22a0*/  F2FP.BF16.F32.PACK_AB R59, R63, R62 ;  /* 0x0000003e3f3b723e */ /* 0x000fe400000010ff */
[----:B------:R-:W-:-:S02]  /*22b0*/  F2FP.BF16.F32.PACK_AB R89, R91, R90 ;  /* 0x0000005a5b59723e */ /* 0x000fc400000010ff */
[----:B------:R-:W-:Y:S02]  /*22c0*/  F2FP.BF16.F32.PACK_AB R120, R121, R120 ;  /* 0x000000787978723e */ /* 0x000fe400000010ff */
[----:B------:R-:W-:Y:S02]  /*22d0*/  F2FP.BF16.F32.PACK_AB R32, R33, R32 ;  /* 0x000000202120723e */ /* 0x000fe400000010ff */
[----:B------:R-:W-:Y:S02]  /*22e0*/  F2FP.BF16.F32.PACK_AB R90, R93, R92 ;  /* 0x0000005c5d5a723e */ /* 0x000fe400000010ff */
[----:B------:R-:W-:Y:S02]  /*22f0*/  F2FP.BF16.F32.PACK_AB R91, R95, R94 ;  /* 0x0000005e5f5b723e */ /* 0x000fe400000010ff */
[----:B------:R-:W-:Y:S02]  /*2300*/  F2FP.BF16.F32.PACK_AB R121, R123, R122 ;  /* 0x0000007a7b79723e */ /* 0x000fe400000010ff */
[----:B------:R-:W-:-:S02]  /*2310*/  F2FP.BF16.F32.PACK_AB R33, R35, R34 ;  /* 0x000000222321723e */ /* 0x000fc400000010ff */
[----:B------:R-:W-:Y:S02]  /*2320*/  F2FP.BF16.F32.PACK_AB R64, R65, R64 ;  /* 0x000000404140723e */ /* 0x000fe400000010ff */
[----:B------:R-:W-:Y:S01]  /*2330*/  F2FP.BF16.F32.PACK_AB R122, R125, R124 ;  /* 0x0000007c7d7a723e */ /* 0x000fe200000010ff */
[----:B------:R-:W-:Y:S01]  /*2340*/  STSM.16.M88.4 [R0], R24 ;  /* 0x0000001800007844 */ /* 0x000fe20000000200 */
[----:B------:R-:W-:Y:S02]  /*2350*/  F2FP.BF16.F32.PACK_AB R123, R127, R126 ;  /* 0x0000007e7f7b723e */ /* 0x000fe400000010ff */
[----:B------:R-:W-:Y:S01]  /*2360*/  LOP3.LUT R4, R2, 0x40, RZ, 0x3c, !PT ;  /* 0x0000004002047812 */ /* 0x000fe200078e3cff */
[----:B------:R-:W-:Y:S01]  /*2370*/  STSM.16.M88.4 [R0+0x4000], R56 ;  /* 0x0040003800007844 */ /* 0x000fe20000000200 */
[----:B------:R-:W-:Y:S02]  /*2380*/  F2FP.BF16.F32.PACK_AB R34, R37, R36 ;  /* 0x000000242522723e */ /* 0x000fe400000010ff */
[----:B------:R-:W-:Y:S01]  /*2390*/  F2FP.BF16.F32.PACK_AB R35, R39, R38 ;  /* 0x000000262723723e */ /* 0x000fe200000010ff */
[----:B------:R-:W-:Y:S01]  /*23a0*/  STSM.16.M88.4 [R0+0x8000], R88 ;  /* 0x0080005800007844 */ /* 0x000fe20000000200 */
[----:B------:R-:W-:Y:S01]  /*23b0*/  F2FP.BF16.F32.PACK_AB R65, R67, R66 ;  /* 0x000000424341723e */ /* 0x000fe200000010ff */
[----:B------:R-:W-:Y:S01]  /*23c0*/  VIADD R4, R4, UR8 ;  /* 0x0000000804047c36 */ /* 0x000fe20008000000 */
[----:B------:R-:W-:Y:S01]  /*23d0*/  F2FP.BF16.F32.PACK_AB R96, R97, R96 ;  /* 0x000000606160723e */ /* 0x000fe200000010ff */
[----:B------:R-:W-:Y:S01]  /*23e0*/  STSM.16.M88.4 [R0+0xc000], R120 ;  /* 0x00c0007800007844 */ /* 0x000fe20000000200 */
[----:B------:R-:W-:-:S02]  /*23f0*/  F2FP.BF16.F32.PACK_AB R66, R69, R68 ;  /* 0x000000444542723e */ /* 0x000fc400000010ff */
[----:B------:R-:W-:Y:S01]  /*2400*/  F2FP.BF16.F32.PACK_AB R67, R71, R70 ;  /* 0x000000464743723e */ /* 0x000fe200000010ff */
[----:B------:R-:W-:Y:S01]  /*2410*/  STSM.16.M88.4 [R3], R32 ;  /* 0x0000002003007844 */ /* 0x000fe20000000200 */
[----:B------:R-:W-:Y:S02]  /*2420*/  F2FP.BF16.F32.PACK_AB R97, R99, R98 ;  /* 0x000000626361723e */ /* 0x000fe400000010ff */
[----:B------:R-:W-:Y:S01]  /*2430*/  F2FP.BF16.F32.PACK_AB R128, R129, R128 ;  /* 0x000000808180723e */ /* 0x000fe200000010ff */
[----:B------:R-:W-:Y:S01]  /*2440*/  STSM.16.M88.4 [R3+0x4000], R64 ;  /* 0x0040004003007844 */ /* 0x000fe20000000200 */
[----:B------:R-:W-:Y:S02]  /*2450*/  F2FP.BF16.F32.PACK_AB R40, R41, R40 ;  /* 0x000000282928723e */ /* 0x000fe400000010ff */
[----:B------:R-:W-:Y:S02]  /*2460*/  F2FP.BF16.F32.PACK_AB R98, R101, R100 ;  /* 0x000000646562723e */ /* 0x000fe400000010ff */
[----:B------:R-:W-:-:S02]  /*2470*/  F2FP.BF16.F32.PACK_AB R99, R103, R102 ;  /* 0x000000666763723e */ /* 0x000fc400000010ff */
[----:B------:R-:W-:Y:S02]  /*2480*/  F2FP.BF16.F32.PACK_AB R129, R131, R130 ;  /* 0x000000828381723e */ /* 0x000fe400000010ff */
[----:B------:R-:W-:Y:S01]  /*2490*/  F2FP.BF16.F32.PACK_AB R41, R43, R42 ;  /* 0x0000002a2b29723e */ /* 0x000fe200000010ff */
[----:B------:R-:W-:Y:S01]  /*24a0*/  STSM.16.M88.4 [R3+0x8000], R96 ;  /* 0x0080006003007844 */ /* 0x000fe20000000200 */
[----:B------:R-:W-:Y:S02]  /*24b0*/  F2FP.BF16.F32.PACK_AB R72, R73, R72 ;  /* 0x000000484948723e */ /* 0x000fe400000010ff */
[----:B------:R-:W-:Y:S02]  /*24c0*/  F2FP.BF16.F32.PACK_AB R130, R133, R132 ;  /* 0x000000848582723e */ /* 0x000fe400000010ff */
[----:B------:R-:W-:Y:S02]  /*24d0*/  F2FP.BF16.F32.PACK_AB R131, R135, R134 ;  /* 0x000000868783723e */ /* 0x000fe400000010ff */
[----:B------:R-:W-:-:S02]  /*24e0*/  LOP3.LUT R2, R2, 0x60, RZ, 0x3c, !PT ;  /* 0x0000006002027812 */ /* 0x000fc400078e3cff */
[----:B------:R-:W-:Y:S01]  /*24f0*/  F2FP.BF16.F32.PACK_AB R42, R45, R44 ;  /* 0x0000002c2d2a723e */ /* 0x000fe200000010ff */
[----:B------:R-:W-:Y:S01]  /*2500*/  STSM.16.M88.4 [R3+0xc000], R128 ;  /* 0x00c0008003007844 */ /* 0x000fe20000000200 */
[----:B------:R-:W-:Y:S01]  /*2510*/  F2FP.BF16.F32.PACK_AB R43, R47, R46 ;  /* 0x0000002e2f2b723e */ /* 0x000fe200000010ff */
[----:B------:R-:W-:Y:S01]  /*2520*/  VIADD R2, R2, UR8 ;  /* 0x0000000802027c36 */ /* 0x000fe20008000000 */
[----:B------:R-:W-:Y:S02]  /*2530*/  F2FP.BF16.F32.PACK_AB R73, R75, R74 ;  /* 0x0000004a4b49723e */ /* 0x000fe400000010ff */
[----:B------:R-:W-:Y:S01]  /*2540*/  F2FP.BF16.F32.PACK_AB R104, R105, R104 ;  /* 0x000000686968723e */ /* 0x000fe200000010ff */
[----:B------:R-:W-:Y:S01]  /*2550*/  STSM.16.M88.4 [R4], R40 ;  /* 0x0000002804007844 */ /* 0x000fe20000000200 */
        /* <DEDUP_REMOVED lines=8> */
[----:B------:R-:W-:-:S02]  /*25e0*/  F2FP.BF16.F32.PACK_AB R137, R139, R138 ;  /* 0x0000008a8b89723e */ /* 0x000fc400000010ff */
[----:B------:R-:W-:Y:S01]  /*25f0*/  F2FP.BF16.F32.PACK_AB R49, R51, R50 ;  /* 0x000000323331723e */ /* 0x000fe200000010ff */
[----:B------:R-:W-:Y:S01]  /*2600*/  STSM.16.M88.4 [R4+0x8000], R104 ;  /* 0x0080006804007844 */ /* 0x000fe20000000200 */
[----:B------:R-:W-:Y:S02]  /*2610*/  F2FP.BF16.F32.PACK_AB R80, R81, R80 ;  /* 0x000000505150723e */ /* 0x000fe400000010ff */
[----:B------:R-:W-:Y:S02]  /*2620*/  F2FP.BF16.F32.PACK_AB R138, R141, R140 ;  /* 0x0000008c8d8a723e */ /* 0x000fe400000010ff */
[----:B------:R-:W-:Y:S02]  /*2630*/  F2FP.BF16.F32.PACK_AB R139, R143, R142 ;  /* 0x0000008e8f8b723e */ /* 0x000fe400000010ff */
[----:B------:R-:W-:Y:S02]  /*2640*/  F2FP.BF16.F32.PACK_AB R50, R53, R52 ;  /* 0x000000343532723e */ /* 0x000fe400000010ff */
[----:B------:R-:W-:Y:S01]  /*2650*/  F2FP.BF16.F32.PACK_AB R51, R55, R54 ;  /* 0x000000363733723e */ /* 0x000fe200000010ff */
[----:B------:R-:W-:Y:S01]  /*2660*/  STSM.16.M88.4 [R4+0xc000], R136 ;  /* 0x00c0008804007844 */ /* 0x000fe20000000200 */
[----:B------:R-:W-:-:S02]  /*2670*/  F2FP.BF16.F32.PACK_AB R81, R83, R82 ;  /* 0x000000525351723e */ /* 0x000fc400000010ff */
[----:B------:R-:W-:Y:S01]  /*2680*/  F2FP.BF16.F32.PACK_AB R112, R113, R112 ;  /* 0x000000707170723e */ /* 0x000fe200000010ff */
[----:B------:R-:W-:Y:S01]  /*2690*/  STSM.16.M88.4 [R2], R48 ;  /* 0x0000003002007844 */ /* 0x000fe20000000200 */
[----:B------:R-:W-:Y:S02]  /*26a0*/  F2FP.BF16.F32.PACK_AB R82, R85, R84 ;  /* 0x000000545552723e */ /* 0x000fe400000010ff */
[----:B------:R-:W-:Y:S02]  /*26b0*/  F2FP.BF16.F32.PACK_AB R83, R87, R86 ;  /* 0x000000565753723e */ /* 0x000fe400000010ff */
[----:B------:R-:W-:Y:S02]  /*26c0*/  F2FP.BF16.F32.PACK_AB R113, R115, R114 ;  /* 0x000000727371723e */ /* 0x000fe400000010ff */
[----:B------:R-:W-:Y:S01]  /*26d0*/  F2FP.BF16.F32.PACK_AB R144, R145, R144 ;  /* 0x000000909190723e */ /* 0x000fe200000010ff */
[----:B------:R-:W-:Y:S01]  /*26e0*/  STSM.16.M88.4 [R2+0x4000], R80 ;  /* 0x0040005002007844 */ /* 0x000fe20000000200 */
[----:B------:R-:W-:-:S02]  /*26f0*/  F2FP.BF16.F32.PACK_AB R114, R117, R116 ;  /* 0x000000747572723e */ /* 0x000fc400000010ff */
[----:B------:R-:W-:Y:S02]  /*2700*/  F2FP.BF16.F32.PACK_AB R115, R119, R118 ;  /* 0x000000767773723e */ /* 0x000fe400000010ff */
[----:B------:R-:W-:Y:S02]  /*2710*/  F2FP.BF16.F32.PACK_AB R145, R147, R146 ;  /* 0x000000929391723e */ /* 0x000fe400000010ff */
[----:B------:R-:W-:Y:S01]  /*2720*/  F2FP.BF16.F32.PACK_AB R146, R149, R148 ;  /* 0x000000949592723e */ /* 0x000fe200000010ff */
[----:B------:R-:W-:Y:S01]  /*2730*/  STSM.16.M88.4 [R2+0x8000], R112 ;  /* 0x0080007002007844 */ /* 0x000fe20000000200 */
[----:B------:R-:W-:Y:S02]  /*2740*/  F2FP.BF16.F32.PACK_AB R147, R151, R150 ;  /* 0x000000969793723e */ /* 0x000fe400000010ff */
[----:B------:R-:W-:Y:S02]  /*2750*/  LOP3.LUT R5, R5, 0x3, RZ, 0xc0, !PT ;  /* 0x0000000305057812 */ /* 0x000fe400078ec0ff */
[----:B------:R-:W-:Y:S01]  /*2760*/  ISETP.LT.U32.AND P0, PT, R6, 0x80, P0 ;  /* 0x000000800600780c */ /* 0x000fe20000701070 */
[----:B------:R-:W-:Y:S01]  /*2770*/  STSM.16.M88.4 [R2+0xc000], R144 ;  /* 0x00c0009002007844 */ /* 0x000fe20000000200 */
[----:B------:R-:W-:Y:S01]  /*2780*/  R2UR UR16, R5 ;  /* 0x00000000051072ca */ /* 0x000fe200000e0000 */
[----:B------:R3:W-:Y:S06]  /*2790*/  MEMBAR.ALL.CTA ;  /* 0x0000000000007992 */ /* 0x0007ec0000008000 */
[----:B---3--:R-:W3:Y:S04]  /*27a0*/  FENCE.VIEW.ASYNC.S ;  /* 0x00000000000073c6 */ /* 0x008ee80000000000 */
[----:B---3--:R-:W-:Y:S01]  /*27b0*/  VOTEU.ANY UP0, P0 ;  /* 0x00000000003f7886 */ /* 0x008fe20000000100 */
[----:B------:R-:W-:Y:S01]  /*27c0*/  VOTEU.ANY UP1, P0 ;  /* 0x00000000003f7886 */ /* 0x000fe20000020100 */
[----:B------:R-:W-:-:S02]  /*27d0*/  ULEA UR17, UR16, UR11, 0x6 ;  /* 0x0000000b10117291 */ /* 0x000fc4000f8e303f */
[----:B------:R-:W-:Y:S01]  /*27e0*/  ULEA UR16, UR16, UR8, 0xe ;  /* 0x0000000810107291 */ /* 0x000fe2000f8e703f */
[----:B-1----:R-:W-:Y:S01]  /*27f0*/  @UP0 UMOV UR4, UR19 ;  /* 0x0000001300040c82 */ /* 0x002fe20008000000 */
[----:B------:R-:W-:Y:S01]  /*2800*/  @UP0 UMOV UR5, UR20 ;  /* 0x0000001400050c82 */ /* 0x000fe20008000000 */
[----:B------:R-:W-:Y:S06]  /*2810*/  BAR.SYNC.DEFER_BLOCKING 0x0 ;  /* 0x0000000000007b1d */ /* 0x000fec0000010000 */
[----:B------:R1:W-:Y:S01]  /*2820*/  @UP1 UTMASTG.2D [UR16], [UR4] ;  /* 0x00000010040013b5 */ /* 0x0003e20008008000 */
[----:B------:R0:W-:Y:S01]  /*2830*/  UTMACMDFLUSH ;  /* 0x00000000000079b7 */ /* 0x0001e20000000000 */
[----:B------:R-:W-:-:S04]  /*2840*/  DEPBAR.LE SB0, 0x0 ;  /* 0x000080000000791a */ /* 0x000fc80000000000 */
[----:B------:R-:W-:Y:S06]  /*2850*/  BAR.SYNC.DEFER_BLOCKING 0x0 ;  /* 0x0000000000007b1d */ /* 0x000fec0000010000 */
[----:B-1----:R-:W-:Y:S05]  /*2860*/  EXIT ;  /* 0x000000000000794d */ /* 0x002fea0003800000 */
.L_x_49:
[----:B------:R-:W1:Y:S02]  /*2870*/  SYNCS.PHASECHK.TRANS64.TRYWAIT P0, [UR8+0xc000], R2 ;  /* 0x00c00002ff0075a7 */ /* 0x000e640008000148 */
[----:B-1----:R-:W-:Y:S05]  /*2880*/  @!P0 BRA `(.L_x_49) ;  /* 0xfffffffc00f88947 */ /* 0x002fea000383ffff */
[----:B------:R-:W-:Y:S05]  /*2890*/  BRA `(.L_x_51) ;  /* 0xfffffff400707947 */ /* 0x000fea000383ffff */
.L_x_52:
[----:B------:R-:W-:-:S00]  /*28a0*/  BRA `(.L_x_52) ;  /* 0xfffffffc00fc7947 */ /* 0x000fc0000383ffff */
[----:B------:R-:W-:-:S00]  /*28b0*/  NOP ;  /* 0x0000000000007918 */ /* 0x000fc00000000000 */
        /* <DEDUP_REMOVED lines=12> */
.L_x_53:


//--------------------- .nv.shared.gluon_wgmma    --------------------------
	.section	.nv.shared.gluon_wgmma,"aw",@nobits
	.sectionflags	@""
	.align	16
	.zero		1024


//--------------------- .nv.shared.reserved.0     --------------------------
	.section	.nv.shared.reserved.0,"aw",@nobits
	.weak		__nv_reservedSMEM_offset_0_alias
	.size		__nv_reservedSMEM_offset_0_alias, 0, 0
	.other		__nv_reservedSMEM_offset_0_alias,@"STO_CUDA_RESERVED_SHARED STV_DEFAULT"
__nv_reservedSMEM_offset_0_alias:
	.zero		0


//--------------------- .nv.constant0.gluon_wgmma --------------------------
	.section	.nv.constant0.gluon_wgmma,"a",@progbits
	.sectionflags	@""
	.align	4
.nv.constant0.gluon_wgmma:
	.zero		608


//--------------------- SYMBOLS --------------------------

	.type		.nv.reservedSmem.offset0,@object
	.size		.nv.reservedSmem.offset0,0x4
